def attn_fwd(
    Q,
    K,
    V,
    Out,
    Lse,
    sm_scale,
    stride_qz,
    stride_qh,
    stride_qm,
    stride_qk,
    stride_kz,
    stride_kh,
    stride_kn,
    stride_kk,
    stride_vz,
    stride_vh,
    stride_vn,
    stride_vk,
    stride_oz,
    stride_oh,
    stride_om,
    stride_ok,
    seqlen_q,
    seqlen_k,
    BLOCK_M: tl.constexpr,
    BLOCK_N: tl.constexpr,
    HEAD_DIM: tl.constexpr,
    CAUSAL: tl.constexpr,
):
    start_m = tl.program_id(0)
    off_hz = tl.program_id(1)
    q_off = off_hz * stride_qh
    k_off = off_hz * stride_kh
    v_off = off_hz * stride_vh
    offs_m = start_m * BLOCK_M + tl.arange(0, BLOCK_M)
    offs_d = tl.arange(0, HEAD_DIM)
    offs_n = tl.arange(0, BLOCK_N)
    q_ptrs = Q + q_off + offs_m[:, None] * stride_qm + offs_d[None, :] * stride_qk
    k_ptrs = K + k_off + offs_d[:, None] * stride_kk + offs_n[None, :] * stride_kn
    v_ptrs = V + v_off + offs_n[:, None] * stride_vn + offs_d[None, :] * stride_vk
    m_i = tl.full([BLOCK_M], float("-inf"), dtype=tl.float32)
    l_i = tl.zeros([BLOCK_M], dtype=tl.float32) + 1.0
    acc = tl.zeros([BLOCK_M, HEAD_DIM], dtype=tl.float32)
    q = tl.load(q_ptrs)
    acc, l_i, m_i = _attn_fwd_inner(
        acc,
        l_i,
        m_i,
        q,
        k_ptrs,
        v_ptrs,
        sm_scale,
        stride_kn,
        stride_vn,
        start_m,
        seqlen_k,
        BLOCK_M,
        BLOCK_N,
        HEAD_DIM,
        CAUSAL,
    )
    acc = acc / l_i[:, None]
    lse = m_i + tl.math.log2(l_i) / 1.4426950408889634
    o_ptrs = (
        Out
        + off_hz * stride_oh
        + offs_m[:, None] * stride_om
        + offs_d[None, :] * stride_ok
    )
    tl.store(o_ptrs, acc.to(Out.dtype.element_ty))
    tl.store(Lse + off_hz * seqlen_q + offs_m, lse)

# config = {"BLOCK_M": 256, "BLOCK_N": 16, "HEAD_DIM": 128, "arch": "sm_100", "causal": true, "dtype": "bf16", "num_stages": 4, "num_warps": 8}
# arch = sm_100


// ===== COMPILED SASS (sm_100a) =====

	.target	sm_100a

	.elftype	@"ET_EXEC"


//--------------------- .note.nv.tkinfo           --------------------------
	.section	.note.nv.tkinfo,"",@"SHT_NOTE"
	.sectionflags	@"SHF_NOTE_NV_TKINFO"
	.tkinfo
        /*0018*/ 	.word	0x00000081
        /*0030*/ 	.string	""
        /*0030*/ 	.string	"ptxas-blackwell"
        /*0030*/ 	.string	"Cuda compilation tools, release 12.9, V12.9.86"
        /*0030*/ 	.string	"Build cuda_12.9.r12.9/compiler.36037853_0"
        /*0030*/ 	.string	"-v  -suppress-debug-info  -lineinfo  -arch sm_100a "



//--------------------- .note.nv.cuver            --------------------------
	.section	.note.nv.cuver,"",@"SHT_NOTE"
	.sectionflags	@"SHF_NOTE_NV_CUVER"
        /*0018*/ 	.short	0x0001
        /*001a*/ 	.short	0x0064
        /*001c*/ 	.short	0x0001
        /*001e*/ 	.short	0x0000
        /*0020*/ 	.short	0x0001
        /*0022*/ 	.short	0x0000


//--------------------- .nv.info                  --------------------------
	.section	.nv.info,"",@"SHT_CUDA_INFO"
	.align	4


	//----- nvinfo : EIATTR_REGCOUNT
	.align		4
        /*0000*/ 	.byte	0x04, 0x2f
        /*0002*/ 	.short	(.L_5 - .L_4)
	.align		4
.L_4:
        /*0004*/ 	.word	index@(attn_fwd)
        /*0008*/ 	.word	0x000000ff


	//----- nvinfo : EIATTR_FRAME_SIZE
	.align		4
.L_5:
        /*000c*/ 	.byte	0x04, 0x11
        /*000e*/ 	.short	(.L_7 - .L_6)
	.align		4
.L_6:
        /*0010*/ 	.word	index@($__internal_2_$__cuda_sm10x_tcgen05_guardrail_trap_unallocated_columns_being_dealloced)
        /*0014*/ 	.word	0x00000000


	//----- nvinfo : EIATTR_FRAME_SIZE
	.align		4
.L_7:
        /*0018*/ 	.byte	0x04, 0x11
        /*001a*/ 	.short	(.L_9 - .L_8)
	.align		4
.L_8:
        /*001c*/ 	.word	index@($__internal_1_$__cuda_sm10x_tcgen05_guardrail_trap_phase_invalid_during_alloc)
        /*0020*/ 	.word	0x00000000


	//----- nvinfo : EIATTR_FRAME_SIZE
	.align		4
.L_9:
        /*0024*/ 	.byte	0x04, 0x11
        /*0026*/ 	.short	(.L_11 - .L_10)
	.align		4
.L_10:
        /*0028*/ 	.word	index@($__internal_0_$__cuda_sm10x_tcgen05_guardrail_trap_col_being_dealloced_not_returned_by_alloc)
        /*002c*/ 	.word	0x00000000


	//----- nvinfo : EIATTR_FRAME_SIZE
	.align		4
.L_11:
        /*0030*/ 	.byte	0x04, 0x11
        /*0032*/ 	.short	(.L_13 - .L_12)
	.align		4
.L_12:
        /*0034*/ 	.word	index@(attn_fwd)
        /*0038*/ 	.word	0x00000000


	//----- nvinfo : EIATTR_MIN_STACK_SIZE
	.align		4
.L_13:
        /*003c*/ 	.byte	0x04, 0x12
        /*003e*/ 	.short	(.L_15 - .L_14)
	.align		4
.L_14:
        /*0040*/ 	.word	index@(attn_fwd)
        /*0044*/ 	.word	0x00000000
.L_15:


//--------------------- .nv.info.attn_fwd         --------------------------
	.section	.nv.info.attn_fwd,"",@"SHT_CUDA_INFO"
	.sectionflags	@""
	.align	4


	//----- nvinfo : EIATTR_CUDA_API_VERSION
	.align		4
        /*0000*/ 	.byte	0x04, 0x37
        /*0002*/ 	.short	(.L_17 - .L_16)
.L_16:
        /*0004*/ 	.word	0x00000081


	//----- nvinfo : EIATTR_KPARAM_INFO
	.align		4
.L_17:
        /*0008*/ 	.byte	0x04, 0x17
        /*000a*/ 	.short	(.L_19 - .L_18)
.L_18:
        /*000c*/ 	.word	0x00000000
        /*0010*/ 	.short	0x0019
        /*0012*/ 	.short	0x0080
        /*0014*/ 	.byte	0x00, 0xf4, 0x21, 0x00


	//----- nvinfo : EIATTR_KPARAM_INFO
	.align		4
.L_19:
        /*0018*/ 	.byte	0x04, 0x17
        /*001a*/ 	.short	(.L_21 - .L_20)
.L_20:
        /*001c*/ 	.word	0x00000000
        /*0020*/ 	.short	0x0018
        /*0022*/ 	.short	0x0078
        /*0024*/ 	.byte	0x00, 0xf4, 0x21, 0x00


	//----- nvinfo : EIATTR_KPARAM_INFO
	.align		4
.L_21:
        /*0028*/ 	.byte	0x04, 0x17
        /*002a*/ 	.short	(.L_23 - .L_22)
.L_22:
        /*002c*/ 	.word	0x00000000
        /*0030*/ 	.short	0x0017
        /*0032*/ 	.short	0x0070
        /*0034*/ 	.byte	0x00, 0xf0, 0x11, 0x00


	//----- nvinfo : EIATTR_KPARAM_INFO
	.align		4
.L_23:
        /*0038*/ 	.byte	0x04, 0x17
        /*003a*/ 	.short	(.L_25 - .L_24)
.L_24:
        /*003c*/ 	.word	0x00000000
        /*0040*/ 	.short	0x0016
        /*0042*/ 	.short	0x006c
        /*0044*/ 	.byte	0x00, 0xf0, 0x11, 0x00


	//----- nvinfo : EIATTR_KPARAM_INFO
	.align		4
.L_25:
        /*0048*/ 	.byte	0x04, 0x17
        /*004a*/ 	.short	(.L_27 - .L_26)
.L_26:
        /*004c*/ 	.word	0x00000000
        /*0050*/ 	.short	0x0015
        /*0052*/ 	.short	0x0068
        /*0054*/ 	.byte	0x00, 0xf0, 0x11, 0x00


	//----- nvinfo : EIATTR_KPARAM_INFO
	.align		4
.L_27:
        /*0058*/ 	.byte	0x04, 0x17
        /*005a*/ 	.short	(.L_29 - .L_28)
.L_28:
        /*005c*/ 	.word	0x00000000
        /*0060*/ 	.short	0x0014
        /*0062*/ 	.short	0x0064
        /*0064*/ 	.byte	0x00, 0xf0, 0x11, 0x00


	//----- nvinfo : EIATTR_KPARAM_INFO
	.align		4
.L_29:
        /*0068*/ 	.byte	0x04, 0x17
        /*006a*/ 	.short	(.L_31 - .L_30)
.L_30:
        /*006c*/ 	.word	0x00000000
        /*0070*/ 	.short	0x0013
        /*0072*/ 	.short	0x0060
        /*0074*/ 	.byte	0x00, 0xf0, 0x11, 0x00


	//----- nvinfo : EIATTR_KPARAM_INFO
	.align		4
.L_31:
        /*0078*/ 	.byte	0x04, 0x17
        /*007a*/ 	.short	(.L_33 - .L_32)
.L_32:
        /*007c*/ 	.word	0x00000000
        /*0080*/ 	.short	0x0012
        /*0082*/ 	.short	0x005c
        /*0084*/ 	.byte	0x00, 0xf0, 0x11, 0x00


	//----- nvinfo : EIATTR_KPARAM_INFO
	.align		4
.L_33:
        /*0088*/ 	.byte	0x04, 0x17
        /*008a*/ 	.short	(.L_35 - .L_34)
.L_34:
        /*008c*/ 	.word	0x00000000
        /*0090*/ 	.short	0x0011
        /*0092*/ 	.short	0x0058
        /*0094*/ 	.byte	0x00, 0xf0, 0x11, 0x00


	//----- nvinfo : EIATTR_KPARAM_INFO
	.align		4
.L_35:
        /*0098*/ 	.byte	0x04, 0x17
        /*009a*/ 	.short	(.L_37 - .L_36)
.L_36:
        /*009c*/ 	.word	0x00000000
        /*00a0*/ 	.short	0x0010
        /*00a2*/ 	.short	0x0054
        /*00a4*/ 	.byte	0x00, 0xf0, 0x11, 0x00


	//----- nvinfo : EIATTR_KPARAM_INFO
	.align		4
.L_37:
        /*00a8*/ 	.byte	0x04, 0x17
        /*00aa*/ 	.short	(.L_39 - .L_38)
.L_38:
        /*00ac*/ 	.word	0x00000000
        /*00b0*/ 	.short	0x000f
        /*00b2*/ 	.short	0x0050
        /*00b4*/ 	.byte	0x00, 0xf0, 0x11, 0x00


	//----- nvinfo : EIATTR_KPARAM_INFO
	.align		4
.L_39:
        /*00b8*/ 	.byte	0x04, 0x17
        /*00ba*/ 	.short	(.L_41 - .L_40)
.L_40:
        /*00bc*/ 	.word	0x00000000
        /*00c0*/ 	.short	0x000e
        /*00c2*/ 	.short	0x004c
        /*00c4*/ 	.byte	0x00, 0xf0, 0x11, 0x00


	//----- nvinfo : EIATTR_KPARAM_INFO
	.align		4
.L_41:
        /*00c8*/ 	.byte	0x04, 0x17
        /*00ca*/ 	.short	(.L_43 - .L_42)
.L_42:
        /*00cc*/ 	.word	0x00000000
        /*00d0*/ 	.short	0x000d
        /*00d2*/ 	.short	0x0048
        /*00d4*/ 	.byte	0x00, 0xf0, 0x11, 0x00


	//----- nvinfo : EIATTR_KPARAM_INFO
	.align		4
.L_43:
        /*00d8*/ 	.byte	0x04, 0x17
        /*00da*/ 	.short	(.L_45 - .L_44)
.L_44:
        /*00dc*/ 	.word	0x00000000
        /*00e0*/ 	.short	0x000c
        /*00e2*/ 	.short	0x0044
        /*00e4*/ 	.byte	0x00, 0xf0, 0x11, 0x00


	//----- nvinfo : EIATTR_KPARAM_INFO
	.align		4
.L_45:
        /*00e8*/ 	.byte	0x04, 0x17
        /*00ea*/ 	.short	(.L_47 - .L_46)
.L_46:
        /*00ec*/ 	.word	0x00000000
        /*00f0*/ 	.short	0x000b
        /*00f2*/ 	.short	0x0040
        /*00f4*/ 	.byte	0x00, 0xf0, 0x11, 0x00


	//----- nvinfo : EIATTR_KPARAM_INFO
	.align		4
.L_47:
        /*00f8*/ 	.byte	0x04, 0x17
        /*00fa*/ 	.short	(.L_49 - .L_48)
.L_48:
        /*00fc*/ 	.word	0x00000000
        /*0100*/ 	.short	0x000a
        /*0102*/ 	.short	0x003c
        /*0104*/ 	.byte	0x00, 0xf0, 0x11, 0x00


	//----- nvinfo : EIATTR_KPARAM_INFO
	.align		4
.L_49:
        /*0108*/ 	.byte	0x04, 0x17
        /*010a*/ 	.short	(.L_51 - .L_50)
.L_50:
        /*010c*/ 	.word	0x00000000
        /*0110*/ 	.short	0x0009
        /*0112*/ 	.short	0x0038
        /*0114*/ 	.byte	0x00, 0xf0, 0x11, 0x00


	//----- nvinfo : EIATTR_KPARAM_INFO
	.align		4
.L_51:
        /*0118*/ 	.byte	0x04, 0x17
        /*011a*/ 	.short	(.L_53 - .L_52)
.L_52:
        /*011c*/ 	.word	0x00000000
        /*0120*/ 	.short	0x0008
        /*0122*/ 	.short	0x0034
        /*0124*/ 	.byte	0x00, 0xf0, 0x11, 0x00


	//----- nvinfo : EIATTR_KPARAM_INFO
	.align		4
.L_53:
        /*0128*/ 	.byte	0x04, 0x17
        /*012a*/ 	.short	(.L_55 - .L_54)
.L_54:
        /*012c*/ 	.word	0x00000000
        /*0130*/ 	.short	0x0007
        /*0132*/ 	.short	0x0030
        /*0134*/ 	.byte	0x00, 0xf0, 0x11, 0x00


	//----- nvinfo : EIATTR_KPARAM_INFO
	.align		4
.L_55:
        /*0138*/ 	.byte	0x04, 0x17
        /*013a*/ 	.short	(.L_57 - .L_56)
.L_56:
        /*013c*/ 	.word	0x00000000
        /*0140*/ 	.short	0x0006
        /*0142*/ 	.short	0x002c
        /*0144*/ 	.byte	0x00, 0xf0, 0x11, 0x00


	//----- nvinfo : EIATTR_KPARAM_INFO
	.align		4
.L_57:
        /*0148*/ 	.byte	0x04, 0x17
        /*014a*/ 	.short	(.L_59 - .L_58)
.L_58:
        /*014c*/ 	.word	0x00000000
        /*0150*/ 	.short	0x0005
        /*0152*/ 	.short	0x0028
        /*0154*/ 	.byte	0x00, 0xf0, 0x11, 0x00


	//----- nvinfo : EIATTR_KPARAM_INFO
	.align		4
.L_59:
        /*0158*/ 	.byte	0x04, 0x17
        /*015a*/ 	.short	(.L_61 - .L_60)
.L_60:
        /*015c*/ 	.word	0x00000000
        /*0160*/ 	.short	0x0004
        /*0162*/ 	.short	0x0020
        /*0164*/ 	.byte	0x00, 0xf4, 0x21, 0x00


	//----- nvinfo : EIATTR_KPARAM_INFO
	.align		4
.L_61:
        /*0168*/ 	.byte	0x04, 0x17
        /*016a*/ 	.short	(.L_63 - .L_62)
.L_62:
        /*016c*/ 	.word	0x00000000
        /*0170*/ 	.short	0x0003
        /*0172*/ 	.short	0x0018
        /*0174*/ 	.byte	0x00, 0xf4, 0x21, 0x00


	//----- nvinfo : EIATTR_KPARAM_INFO
	.align		4
.L_63:
        /*0178*/ 	.byte	0x04, 0x17
        /*017a*/ 	.short	(.L_65 - .L_64)
.L_64:
        /*017c*/ 	.word	0x00000000
        /*0180*/ 	.short	0x0002
        /*0182*/ 	.short	0x0010
        /*0184*/ 	.byte	0x00, 0xf4, 0x21, 0x00


	//----- nvinfo : EIATTR_KPARAM_INFO
	.align		4
.L_65:
        /*0188*/ 	.byte	0x04, 0x17
        /*018a*/ 	.short	(.L_67 - .L_66)
.L_66:
        /*018c*/ 	.word	0x00000000
        /*0190*/ 	.short	0x0001
        /*0192*/ 	.short	0x0008
        /*0194*/ 	.byte	0x00, 0xf4, 0x21, 0x00


	//----- nvinfo : EIATTR_KPARAM_INFO
	.align		4
.L_67:
        /*0198*/ 	.byte	0x04, 0x17
        /*019a*/ 	.short	(.L_69 - .L_68)
.L_68:
        /*019c*/ 	.word	0x00000000
        /*01a0*/ 	.short	0x0000
        /*01a2*/ 	.short	0x0000
        /*01a4*/ 	.byte	0x00, 0xf4, 0x21, 0x00


	//----- nvinfo : EIATTR_AT_ENTRY_FRAGMENTS
	.align		4
.L_69:
        /*01a8*/ 	.byte	0x04, 0x4f
        /*01aa*/ 	.short	(.L_71 - .L_70)


	//   ....[0]....
.L_70:
        /*01ac*/ 	.word	0x00000004


	//----- nvinfo : EIATTR_RESERVED_SMEM_USED
	.align		4
.L_71:
        /*01b0*/ 	.byte	0x01, 0x41
	.zero		2


	//----- nvinfo : EIATTR_SPARSE_MMA_MASK
	.align		4
        /*01b4*/ 	.byte	0x03, 0x50
        /*01b6*/ 	.short	0x0000


	//----- nvinfo : EIATTR_TCGEN05_1CTA_USED
	.align		4
        /*01b8*/ 	.byte	0x01, 0x51
	.zero		2


	//----- nvinfo : EIATTR_MAXREG_COUNT
	.align		4
        /*01bc*/ 	.byte	0x03, 0x1b
        /*01be*/ 	.short	0x00ff


	//----- nvinfo : EIATTR_NUM_BARRIERS
	.align		4
        /*01c0*/ 	.byte	0x02, 0x4c
        /*01c2*/ 	.byte	0x01
	.zero		1


	//----- nvinfo : EIATTR_INT_WARP_WIDE_INSTR_OFFSETS
	.align		4
        /*01c4*/ 	.byte	0x04, 0x31
        /*01c6*/ 	.short	(.L_73 - .L_72)


	//   ....[0]....
.L_72:
        /*01c8*/ 	.word	0x00002b60


	//   ....[1]....
        /*01cc*/ 	.word	0x00002ba0


	//   ....[2]....
        /*01d0*/ 	.word	0x000038d0


	//   ....[3]....
        /*01d4*/ 	.word	0x00003b30


	//   ....[4]....
        /*01d8*/ 	.word	0x00005db0


	//   ....[5]....
        /*01dc*/ 	.word	0x0000c390


	//   ....[6]....
        /*01e0*/ 	.word	0x0000c3e0


	//----- nvinfo : EIATTR_COOP_GROUP_MASK_REGIDS
	.align		4
.L_73:
        /*01e4*/ 	.byte	0x04, 0x29
        /*01e6*/ 	.short	(.L_75 - .L_74)


	//   ....[0]....
.L_74:
        /*01e8*/ 	.word	0xffffffff


	//   ....[1]....
        /*01ec*/ 	.word	0xffffffff


	//   ....[2]....
        /*01f0*/ 	.word	0xffffffff


	//   ....[3]....
        /*01f4*/ 	.word	0xffffffff


	//----- nvinfo : EIATTR_COOP_GROUP_INSTR_OFFSETS
	.align		4
.L_75:
        /*01f8*/ 	.byte	0x04, 0x28
        /*01fa*/ 	.short	(.L_77 - .L_76)


	//   ....[0]....
.L_76:
        /*01fc*/ 	.word	0x00000060


	//   ....[1]....
        /*0200*/ 	.word	0x00000320


	//   ....[2]....
        /*0204*/ 	.word	0x0000c220


	//   ....[3]....
        /*0208*/ 	.word	0x0000c490


	//----- nvinfo : EIATTR_VRC_CTA_INIT_COUNT
	.align		4
.L_77:
        /*020c*/ 	.byte	0x02, 0x4a
        /*020e*/ 	.byte	0x80
	.zero		1


	//----- nvinfo : EIATTR_MBARRIER_INSTR_OFFSETS
	.align		4
        /*0210*/ 	.byte	0x04, 0x39
        /*0212*/ 	.short	(.L_79 - .L_78)


	//   ....[0]....
.L_78:
        /*0214*/ 	.word	0x00003780
        /*0218*/ 	.word	0x000000ff
        /*021c*/ 	.word	0x00013000
        /*0220*/ 	.short	0x0100
        /*0222*/ 	.byte	0x46
	.zero		1


	//   ....[1]....
        /*0224*/ 	.word	0x00003b10
        /*0228*/ 	.word	0x000000ff
        /*022c*/ 	.word	0x00013008
        /*0230*/ 	.short	0x0100
        /*0232*/ 	.byte	0x46
	.zero		1


	//   ....[2]....
        /*0234*/ 	.word	0x00003da0
        /*0238*/ 	.word	0x000000ff
        /*023c*/ 	.word	0x00011000
        /*0240*/ 	.short	0x0100
        /*0242*/ 	.byte	0x46
	.zero		1


	//   ....[3]....
        /*0244*/ 	.word	0x000043d0
        /*0248*/ 	.word	0x000000ff
        /*024c*/ 	.word	0x00011000
        /*0250*/ 	.short	0x010a
        /*0252*/ 	.byte	0x46
	.zero		1


	//   ....[4]....
        /*0254*/ 	.word	0x00004420
        /*0258*/ 	.word	0x000000ff
        /*025c*/ 	.word	0x00011000
        /*0260*/ 	.short	0x0108
        /*0262*/ 	.byte	0x46
	.zero		1


	//   ....[5]....
        /*0264*/ 	.word	0x00005e70
        /*0268*/ 	.word	0x000000ff
        /*026c*/ 	.word	0x00013010
        /*0270*/ 	.short	0x0100
        /*0272*/ 	.byte	0x46
	.zero		1


	//   ....[6]....
        /*0274*/ 	.word	0x00006160
        /*0278*/ 	.word	0x000000ff
        /*027c*/ 	.word	0x00013010
        /*0280*/ 	.short	0x010a
        /*0282*/ 	.byte	0x46
	.zero		1


	//   ....[7]....
        /*0284*/ 	.word	0x000061e0
        /*0288*/ 	.word	0x000000ff
        /*028c*/ 	.word	0x00013010
        /*0290*/ 	.short	0x0108
        /*0292*/ 	.byte	0x46
	.zero		1


	//   ....[8]....
        /*0294*/ 	.word	0x00006200
        /*0298*/ 	.word	0x000000ff
        /*029c*/ 	.word	0x00000000
        /*02a0*/ 	.short	0x010a
        /*02a2*/ 	.byte	0x07
	.zero		1


	//   ....[9]....
        /*02a4*/ 	.word	0x00007960
        /*02a8*/ 	.word	0x000000ff
        /*02ac*/ 	.word	0x00000000
        /*02b0*/ 	.short	0x010a
        /*02b2*/ 	.byte	0x07
	.zero		1


	//   ....[10]....
        /*02b4*/ 	.word	0x00007a80
        /*02b8*/ 	.word	0x000000ff
        /*02bc*/ 	.word	0x00013000
        /*02c0*/ 	.short	0x0108
        /*02c2*/ 	.byte	0x46
	.zero		1


	//   ....[11]....
        /*02c4*/ 	.word	0x00007b90
        /*02c8*/ 	.word	0x000000ff
        /*02cc*/ 	.word	0x00013008
        /*02d0*/ 	.short	0x0108
        /*02d2*/ 	.byte	0x46
	.zero		1


	//   ....[12]....
        /*02d4*/ 	.word	0x0000c4b0
        /*02d8*/ 	.word	0x000000ff
        /*02dc*/ 	.word	0x00011000
        /*02e0*/ 	.short	0x010a
        /*02e2*/ 	.byte	0x46
	.zero		1


	//   ....[13]....
        /*02e4*/ 	.word	0x0000c4e0
        /*02e8*/ 	.word	0x000000ff
        /*02ec*/ 	.word	0x00013010
        /*02f0*/ 	.short	0x010a
        /*02f2*/ 	.byte	0x46
	.zero		1


	//   ....[14]....
        /*02f4*/ 	.word	0x0000c510
        /*02f8*/ 	.word	0x000000ff
        /*02fc*/ 	.word	0x00000000
        /*0300*/ 	.short	0x010a
        /*0302*/ 	.byte	0x07
	.zero		1


	//   ....[15]....
        /*0304*/ 	.word	0x0000c540
        /*0308*/ 	.word	0x000000ff
        /*030c*/ 	.word	0x00000000
        /*0310*/ 	.short	0x010a
        /*0312*/ 	.byte	0x07
	.zero		1


	//----- nvinfo : EIATTR_NUM_MBARRIERS
	.align		4
.L_79:
        /*0314*/ 	.byte	0x03, 0x38
        /*0316*/ 	.short	0xffff


	//----- nvinfo : EIATTR_EXIT_INSTR_OFFSETS
	.align		4
        /*0318*/ 	.byte	0x04, 0x1c
        /*031a*/ 	.short	(.L_81 - .L_80)


	//   ....[0]....
.L_80:
        /*031c*/ 	.word	0x0000c4a0


	//----- nvinfo : EIATTR_REQNTID
	.align		4
.L_81:
        /*0320*/ 	.byte	0x04, 0x10
        /*0322*/ 	.short	(.L_83 - .L_82)
.L_82:
        /*0324*/ 	.word	0x00000100
        /*0328*/ 	.word	0x00000001
        /*032c*/ 	.word	0x00000001


	//----- nvinfo : EIATTR_CRS_STACK_SIZE
	.align		4
.L_83:
        /*0330*/ 	.byte	0x04, 0x1e
        /*0332*/ 	.short	(.L_85 - .L_84)
.L_84:
        /*0334*/ 	.word	0x00000000


	//----- nvinfo : EIATTR_CBANK_PARAM_SIZE
	.align		4
.L_85:
        /*0338*/ 	.byte	0x03, 0x19
        /*033a*/ 	.short	0x0088


	//----- nvinfo : EIATTR_PARAM_CBANK
	.align		4
        /*033c*/ 	.byte	0x04, 0x0a
        /*033e*/ 	.short	(.L_87 - .L_86)
	.align		4
.L_86:
        /*0340*/ 	.word	index@(.nv.constant0.attn_fwd)
        /*0344*/ 	.short	0x0380
        /*0346*/ 	.short	0x0088


	//----- nvinfo : EIATTR_SW_WAR
	.align		4
.L_87:
        /*0348*/ 	.byte	0x04, 0x36
        /*034a*/ 	.short	(.L_89 - .L_88)
.L_88:
        /*034c*/ 	.word	0x00000008
.L_89:


//--------------------- .nv.compat                --------------------------
	.section	.nv.compat,"",@"SHT_CUDA_COMPAT_INFO"
	.align	4
        /*0000*/ 	.byte	0x02, 0x02, 0x02, 0x00, 0x02, 0x05, 0x05, 0x00, 0x02, 0x03, 0x00, 0x00, 0x02, 0x06, 0x01, 0x00


//--------------------- .nv.callgraph             --------------------------
	.section	.nv.callgraph,"",@"SHT_CUDA_CALLGRAPH"
	.align	4
	.sectionentsize	8
	.align		4
        /*0000*/ 	.word	0x00000000
	.align		4
        /*0004*/ 	.word	0xffffffff
	.align		4
        /*0008*/ 	.word	0x00000000
	.align		4
        /*000c*/ 	.word	0xfffffffe
	.align		4
        /*0010*/ 	.word	0x00000000
	.align		4
        /*0014*/ 	.word	0xfffffffd
	.align		4
        /*0018*/ 	.word	0x00000000
	.align		4
        /*001c*/ 	.word	0xfffffffc


//--------------------- .nv.constant4             --------------------------
	.section	.nv.constant4,"a",@progbits
	.align	8
	.align		8
.nv.constant4:
        /*0000*/ 	.dword	_$_str


//--------------------- .text.attn_fwd            --------------------------
	.section	.text.attn_fwd,"ax",@progbits
	.align	128
        .global         attn_fwd
        .type           attn_fwd,@function
        .size           attn_fwd,(.L_x_31 - attn_fwd)
        .other          attn_fwd,@"STO_CUDA_ENTRY STV_DEFAULT"
attn_fwd:
.text.attn_fwd:
[----:B------:R-:W0:Y:S01]  /*0000*/  LDC R1, c[0x0][0x37c] ;  /* 0x0000df00ff017b82 */ /* 0x000e220000000800 */
[----:B------:R-:W1:Y:S02]  /*0010*/  S2R R252, SR_TID.X ;  /* 0x0000000000fc7919 */ /* 0x000e640000002100 */
[----:B-1----:R-:W-:-:S13]  /*0020*/  ISETP.GE.U32.AND P0, PT, R252, 0x20, PT ;  /* 0x00000020fc00780c */ /* 0x002fda0003f06070 */
[----:B------:R-:W-:Y:S02]  /*0030*/  VOTEU.ANY UP0, P0 ;  /* 0x0000000000ff7886 */ /* 0x000fe40000000100 */
[----:B0-----:R-:W-:Y:S05]  /*0040*/  BRA.U UP0, `(.L_x_0) ;  /* 0x0000000100b87547 */ /* 0x001fea000b800000 */
[----:B------:R-:W0:Y:S01]  /*0050*/  S2UR UR6, SR_CgaCtaId ;  /* 0x00000000000679c3 */ /* 0x000e220000008800 */
[----:B------:R-:W-:Y:S01]  /*0060*/  NOP ;  /* 0x0000000000007918 */ /* 0x000fe20000000000 */
[----:B------:R-:W-:Y:S02]  /*0070*/  UMOV UR4, 0x40 ;  /* 0x0000004000047882 */ /* 0x000fe40000000000 */
[----:B0-----:R-:W-:-:S09]  /*0080*/  ULEA UR4, UR6, UR4, 0x18 ;  /* 0x0000000406047291 */ /* 0x001fd2000f8ec0ff */
[----:B------:R-:W0:Y:S01]  /*0090*/  LDS.U8 R0, [UR4] ;  /* 0x00000004ff007984 */ /* 0x000e220008000000 */
[----:B------:R-:W-:Y:S02]  /*00a0*/  UMOV UR4, 0x400 ;  /* 0x0000040000047882 */ /* 0x000fe40000000000 */
[----:B------:R-:W-:Y:S01]  /*00b0*/  ULEA UR4, UR6, UR4, 0x18 ;  /* 0x0000000406047291 */ /* 0x000fe2000f8ec0ff */
[----:B0-----:R-:W-:-:S13]  /*00c0*/  ISETP.NE.AND P0, PT, R0, RZ, PT ;  /* 0x000000ff0000720c */ /* 0x001fda0003f05270 */
[----:B------:R-:W-:Y:S05]  /*00d0*/  @P0 BRA `(.L_x_1) ;  /* 0x00000000007c0947 */ /* 0x000fea0003800000 */
[----:B------:R-:W-:-:S13]  /*00e0*/  ELECT P0, URZ, PT ;  /* 0x0000000000ff782f */ /* 0x000fda0003800000 */
[----:B------:R-:W-:Y:S05]  /*00f0*/  @!P0 BRA `(.L_x_2) ;  /* 0x0000000000848947 */ /* 0x000fea0003800000 */
[----:B------:R-:W-:Y:S01]  /*0100*/  UMOV UR5, 0x10 ;  /* 0x0000001000057882 */ /* 0x000fe20000000000 */
[----:B------:R-:W-:Y:S01]  /*0110*/  HFMA2 R4, -RZ, RZ, 0, 5.9604644775390625e-08 ;  /* 0x00000001ff047431 */ /* 0x000fe200000001ff */
[----:B------:R-:W-:-:S03]  /*0120*/  MOV R5, 0xffff ;  /* 0x0000ffff00057802 */ /* 0x000fc60000000f00 */
[----:B------:R-:W-:Y:S04]  /*0130*/  DEPBAR.LE SB0, 0x36 ;  /* 0x00008d800000791a */ /* 0x000fe80000000000 */
[----:B------:R-:W0:Y:S02]  /*0140*/  UTCATOMSWS.FIND_AND_SET.ALIGN UP1, UR5, UR5 ;  /* 0x00000005000575e3 */ /* 0x000e240008020800 */
[----:B0-----:R-:W-:-:S04]  /*0150*/  PLOP3.LUT P0, PT, PT, PT, UP1, 0x80, 0x8 ;  /* 0x000000000008781c */ /* 0x001fc80003f0f018 */
[----:B------:R-:W-:-:S04]  /*0160*/  SEL R0, RZ, 0xffffffff, !P0 ;  /* 0xffffffffff007807 */ /* 0x000fc80004000000 */
[----:B------:R-:W-:Y:S02]  /*0170*/  ISETP.NE.AND P0, PT, R0, RZ, PT ;  /* 0x000000ff0000720c */ /* 0x000fe40003f05270 */
[----:B------:R-:W-:-:S11]  /*0180*/  MOV R0, UR5 ;  /* 0x0000000500007c02 */ /* 0x000fd60008000f00 */
[----:B------:R-:W-:Y:S05]  /*0190*/  @P0 BRA `(.L_x_3) ;  /* 0x0000000000240947 */ /* 0x000fea0003800000 */
.L_x_4:
[----:B------:R-:W-:Y:S05]  /*01a0*/  NANOSLEEP 0x64 ;  /* 0x000000640000795d */ /* 0x000fea0003800000 */
[----:B------:R-:W-:-:S05]  /*01b0*/  UMOV UR5, 0x10 ;  /* 0x0000001000057882 */ /* 0x000fca0000000000 */
[----:B------:R-:W-:Y:S04]  /*01c0*/  DEPBAR.LE SB0, 0x36 ;  /* 0x00008d800000791a */ /* 0x000fe80000000000 */
[----:B------:R-:W0:Y:S02]  /*01d0*/  UTCATOMSWS.FIND_AND_SET.ALIGN UP1, UR5, UR5 ;  /* 0x00000005000575e3 */ /* 0x000e240008020800 */
[----:B0-----:R-:W-:-:S04]  /*01e0*/  PLOP3.LUT P0, PT, PT, PT, UP1, 0x80, 0x8 ;  /* 0x000000000008781c */ /* 0x001fc80003f0f018 */
[----:B------:R-:W-:-:S04]  /*01f0*/  SEL R0, RZ, 0xffffffff, !P0 ;  /* 0xffffffffff007807 */ /* 0x000fc80004000000 */
[----:B------:R-:W-:Y:S02]  /*0200*/  ISETP.NE.AND P0, PT, R0, RZ, PT ;  /* 0x000000ff0000720c */ /* 0x000fe40003f05270 */
[----:B------:R-:W-:-:S11]  /*0210*/  MOV R0, UR5 ;  /* 0x0000000500007c02 */ /* 0x000fd60008000f00 */
[----:B------:R-:W-:Y:S05]  /*0220*/  @!P0 BRA `(.L_x_4) ;  /* 0xfffffffc00dc8947 */ /* 0x000fea000383ffff */
.L_x_3:
[----:B------:R-:W-:Y:S01]  /*0230*/  IADD3 R3, PT, PT, R0, 0x10, RZ ;  /* 0x0000001000037810 */ /* 0x000fe20007ffe0ff */
[----:B------:R-:W-:Y:S01]  /*0240*/  UMOV UR5, 0x50 ;  /* 0x0000005000057882 */ /* 0x000fe20000000000 */
[----:B------:R-:W-:Y:S01]  /*0250*/  SHF.L.U32 R2, R5, R0, RZ ;  /* 0x0000000005027219 */ /* 0x000fe200000006ff */
[----:B------:R-:W-:Y:S01]  /*0260*/  ULEA UR5, UR6, UR5, 0x18 ;  /* 0x0000000506057291 */ /* 0x000fe2000f8ec0ff */
[----:B------:R-:W-:Y:S02]  /*0270*/  SHF.L.U32 R3, R4, R3, RZ ;  /* 0x0000000304037219 */ /* 0x000fe400000006ff */
[----:B------:R-:W-:Y:S02]  /*0280*/  SHF.L.U32 R0, R0, 0x5, RZ ;  /* 0x0000000500007819 */ /* 0x000fe400000006ff */
[----:B------:R-:W-:-:S05]  /*0290*/  LOP3.LUT R2, R3, R2, RZ, 0xfc, !PT ;  /* 0x0000000203027212 */ /* 0x000fca00078efcff */
[----:B------:R0:W-:Y:S04]  /*02a0*/  ATOMS.OR RZ, [UR5], R2 ;  /* 0x00000002ffff798c */ /* 0x0001e8000b000005 */
[----:B------:R0:W-:Y:S01]  /*02b0*/  STS [UR4], R0 ;  /* 0x00000000ff007988 */ /* 0x0001e20008000804 */
[----:B------:R-:W-:Y:S05]  /*02c0*/  BRA `(.L_x_2) ;  /* 0x0000000000107947 */ /* 0x000fea0003800000 */
.L_x_1:
[----:B------:R-:W-:Y:S02]  /*02d0*/  MOV R0, 0xffffffff ;  /* 0xffffffff00007802 */ /* 0x000fe40000000f00 */
[----:B------:R-:W-:-:S03]  /*02e0*/  MOV R2, 0x310 ;  /* 0x0000031000027802 */ /* 0x000fc60000000f00 */
[----:B------:R0:W-:Y:S04]  /*02f0*/  STS [UR4], R0 ;  /* 0x00000000ff007988 */ /* 0x0001e80008000804 */
[----:B0-----:R-:W-:Y:S05]  /*0300*/  CALL.REL.NOINC `($__internal_1_$__cuda_sm10x_tcgen05_guardrail_trap_phase_invalid_during_alloc) ;  /* 0x000000c000a47944 */ /* 0x001fea0003c00000 */
.L_x_2:
[----:B------:R-:W-:Y:S05]  /*0310*/  WARPSYNC.ALL ;  /* 0x0000000000007948 */ /* 0x000fea0003800000 */
[----:B------:R-:W-:Y:S01]  /*0320*/  NOP ;  /* 0x0000000000007918 */ /* 0x000fe20000000000 */
.L_x_0:
[----:B------:R-:W1:Y:S01]  /*0330*/  S2R R147, SR_CTAID.X ;  /* 0x0000000000937919 */ /* 0x000e620000002500 */
[----:B------:R-:W2:Y:S01]  /*0340*/  S2UR UR8, SR_CgaCtaId ;  /* 0x00000000000879c3 */ /* 0x000ea20000008800 */
[----:B------:R-:W3:Y:S01]  /*0350*/  LDCU.64 UR4, c[0x0][0x3b0] ;  /* 0x00007600ff0477ac */ /* 0x000ee20008000a00 */
[----:B------:R-:W4:Y:S06]  /*0360*/  LDCU.64 UR6, c[0x0][0x3b0] ;  /* 0x00007600ff0677ac */ /* 0x000f2c0008000a00 */
[----:B------:R-:W3:Y:S01]  /*0370*/  S2UR UR71, SR_CTAID.Y ;  /* 0x00000000004779c3 */ /* 0x000ee20000002600 */
[----:B------:R-:W-:Y:S01]  /*0380*/  UMOV UR70, 0x400 ;  /* 0x0000040000467882 */ /* 0x000fe20000000000 */
[----:B------:R-:W0:Y:S06]  /*0390*/  LDCU.64 UR16, c[0x0][0x358] ;  /* 0x00006b00ff1077ac */ /* 0x000e2c0008000a00 */
[----:B------:R-:W0:Y:S08]  /*03a0*/  LDC.64 R246, c[0x0][0x380] ;  /* 0x0000e000fff67b82 */ /* 0x000e300000000a00 */
[----:B------:R-:W0:Y:S01]  /*03b0*/  LDC.64 R6, c[0x0][0x380] ;  /* 0x0000e000ff067b82 */ /* 0x000e220000000a00 */
[----:B--2---:R-:W-:-:S07]  /*03c0*/  ULEA UR70, UR8, UR70, 0x18 ;  /* 0x0000004608467291 */ /* 0x004fce000f8ec0ff */
[----:B------:R-:W-:Y:S01]  /*03d0*/  BAR.SYNC.DEFER_BLOCKING 0x0 ;  /* 0x0000000000007b1d */ /* 0x000fe20000010000 */
[----:B-1----:R-:W-:-:S07]  /*03e0*/  PRMT R147, R252, 0x6540, R147 ;  /* 0x00006540fc937816 */ /* 0x002fce0000000093 */
[----:B------:R-:W1:Y:S01]  /*03f0*/  LDC R8, c[0x0][0x3b8] ;  /* 0x0000ee00ff087b82 */ /* 0x000e620000000800 */
[----:B---3--:R-:W-:Y:S02]  /*0400*/  UIMAD UR4, UR71, UR4, URZ ;  /* 0x00000004470472a4 */ /* 0x008fe4000f8e02ff */
[----:B----4-:R-:W-:Y:S01]  /*0410*/  UIMAD UR6, UR71, UR6, URZ ;  /* 0x00000006470672a4 */ /* 0x010fe2000f8e02ff */
[C---:B0-----:R-:W-:Y:S01]  /*0420*/  IMAD R0, R147.reuse, UR5, RZ ;  /* 0x0000000593007c24 */ /* 0x041fe2000f8e02ff */
[----:B------:R-:W-:Y:S01]  /*0430*/  USHF.L.U32 UR5, UR4, 0x1, URZ ;  /* 0x0000000104057899 */ /* 0x000fe200080006ff */
[----:B------:R-:W-:Y:S01]  /*0440*/  IMAD R4, R147, UR7, RZ ;  /* 0x0000000793047c24 */ /* 0x000fe2000f8e02ff */
[----:B------:R-:W-:Y:S01]  /*0450*/  USHF.L.U32 UR9, UR6, 0x1, URZ ;  /* 0x0000000106097899 */ /* 0x000fe200080006ff */
[C---:B------:R-:W-:Y:S01]  /*0460*/  IMAD.HI R12, R0.reuse, 0x2, RZ ;  /* 0x00000002000c7827 */ /* 0x040fe200078e02ff */
[----:B------:R-:W-:Y:S01]  /*0470*/  SHF.L.U32 R3, R0, 0x1, RZ ;  /* 0x0000000100037819 */ /* 0x000fe200000006ff */
[----:B------:R-:W-:Y:S01]  /*0480*/  UIMAD.WIDE UR6, UR6, 0x2, URZ ;  /* 0x00000002060678a5 */ /* 0x000fe2000f8e02ff */
[C---:B------:R-:W-:Y:S01]  /*0490*/  SHF.L.U32 R5, R4.reuse, 0x1, RZ ;  /* 0x0000000104057819 */ /* 0x040fe200000006ff */
[----:B------:R-:W-:Y:S01]  /*04a0*/  IMAD.HI R4, R4, 0x2, RZ ;  /* 0x0000000204047827 */ /* 0x000fe200078e02ff */
[----:B------:R-:W-:Y:S01]  /*04b0*/  IADD3 R246, P0, P1, R3, UR5, R246 ;  /* 0x0000000503f67c10 */ /* 0x000fe2000f91e0f6 */
[----:B------:R-:W-:Y:S01]  /*04c0*/  UIMAD.WIDE UR4, UR4, 0x2, URZ ;  /* 0x00000002040478a5 */ /* 0x000fe2000f8e02ff */
[----:B------:R-:W-:Y:S01]  /*04d0*/  IADD3 R2, P3, P2, R5, UR9, R6 ;  /* 0x0000000905027c10 */ /* 0x000fe2000fa7e006 */
[----:B------:R-:W0:Y:S03]  /*04e0*/  LDS R250, [UR70] ;  /* 0x00000046fffa7984 */ /* 0x000e260008000800 */
[----:B------:R-:W-:Y:S01]  /*04f0*/  IADD3.X R3, PT, PT, R4, UR7, R7, P3, P2 ;  /* 0x0000000704037c10 */ /* 0x000fe20009fe4407 */
[----:B------:R-:W-:Y:S01]  /*0500*/  BAR.SYNC.DEFER_BLOCKING 0x0 ;  /* 0x0000000000007b1d */ /* 0x000fe20000010000 */
[----:B------:R-:W-:Y:S01]  /*0510*/  IADD3.X R12, PT, PT, R12, UR5, R247, P0, P1 ;  /* 0x000000050c0c7c10 */ /* 0x000fe200087e24f7 */
[C---:B-1----:R-:W-:Y:S01]  /*0520*/  IMAD R9, R8.reuse, 0x84, RZ ;  /* 0x0000008408097824 */ /* 0x042fe200078e02ff */
[C---:B------:R-:W-:Y:S01]  /*0530*/  SHF.L.U32 R5, R8.reuse, 0x3, RZ ;  /* 0x0000000308057819 */ /* 0x040fe200000006ff */
[C---:B------:R-:W-:Y:S01]  /*0540*/  IMAD R11, R8.reuse, 0x86, RZ ;  /* 0x00000086080b7824 */ /* 0x040fe200078e02ff */
[CC--:B------:R-:W-:Y:S01]  /*0550*/  LEA R4, P0, R8.reuse, R246.reuse, 0x4 ;  /* 0x000000f608047211 */ /* 0x0c0fe200078020ff */
[C---:B------:R-:W-:Y:S01]  /*0560*/  IMAD R7, R8.reuse, 0x82, RZ ;  /* 0x0000008208077824 */ /* 0x040fe200078e02ff */
[----:B------:R-:W-:Y:S01]  /*0570*/  IADD3 RZ, P4, PT, R9, R246, RZ ;  /* 0x000000f609ff7210 */ /* 0x000fe20007f9e0ff */
[C---:B------:R-:W-:Y:S01]  /*0580*/  IMAD R17, R8.reuse, 0x90, RZ ;  /* 0x0000009008117824 */ /* 0x040fe200078e02ff */
[----:B------:R-:W-:Y:S01]  /*0590*/  LEA.HI.X.SX32 R5, R5, R12, 0x1, P0 ;  /* 0x0000000c05057211 */ /* 0x000fe200000f0eff */
[C---:B------:R-:W-:Y:S01]  /*05a0*/  IMAD R9, R8.reuse, 0xa, RZ ;  /* 0x0000000a08097824 */ /* 0x040fe200078e02ff */
[-C--:B------:R-:W-:Y:S01]  /*05b0*/  IADD3 RZ, P0, PT, R11, R246.reuse, RZ ;  /* 0x000000f60bff7210 */ /* 0x080fe20007f1e0ff */
[C---:B------:R-:W-:Y:S01]  /*05c0*/  IMAD R37, R8.reuse, 0x48, RZ ;  /* 0x0000004808257824 */ /* 0x040fe200078e02ff */
        /* <DEDUP_REMOVED lines=8> */
[C---:B------:R-:W-:Y:S01]  /*0650*/  LEA R7, R8.reuse, R8, 0x2 ;  /* 0x0000000808077211 */ /* 0x040fe200078e10ff */
[C---:B------:R-:W-:Y:S01]  /*0660*/  IMAD R21, R8.reuse, 0x30, RZ ;  /* 0x0000003008157824 */ /* 0x040fe200078e02ff */
[-C--:B------:R-:W-:Y:S01]  /*0670*/  IADD3 R16, P3, PT, R17, R246.reuse, RZ ;  /* 0x000000f611107210 */ /* 0x080fe20007f7e0ff */
[----:B------:R1:W5:Y:S01]  /*0680*/  LDG.E.U16 R0, desc[UR16][R4.64] ;  /* 0x0000001004007981 */ /* 0x000362000c1e1500 */
[----:B------:R-:W-:Y:S01]  /*0690*/  IADD3 R6, P2, PT, R13, R246, RZ ;  /* 0x000000f60d067210 */ /* 0x000fe20007f5e0ff */
[C---:B------:R-:W-:Y:S01]  /*06a0*/  IMAD R118, R8.reuse, 0x58, RZ ;  /* 0x0000005808767824 */ /* 0x040fe200078e02ff */
[----:B------:R-:W-:Y:S01]  /*06b0*/  LEA.HI.X.SX32 R17, R37, R12, 0x1, P3 ;  /* 0x0000000c25117211 */ /* 0x000fe200018f0eff */
[----:B------:R-:W5:Y:S01]  /*06c0*/  LDG.E.U16 R251, desc[UR16][R2.64] ;  /* 0x0000001002fb7981 */ /* 0x000f62000c1e1500 */
[----:B------:R-:W-:Y:S01]  /*06d0*/  IADD3 R14, P3, PT, R19, R246, RZ ;  /* 0x000000f6130e7210 */ /* 0x000fe20007f7e0ff */
[----:B------:R-:W-:-:S02]  /*06e0*/  IMAD R23, R8, 0x38, RZ ;  /* 0x0000003808177824 */ /* 0x000fc400078e02ff */
[C---:B------:R-:W-:Y:S02]  /*06f0*/  IMAD R27, R8.reuse, 0x92, RZ ;  /* 0x00000092081b7824 */ /* 0x040fe400078e02ff */
[C---:B------:R-:W-:Y:S01]  /*0700*/  IMAD R34, R8.reuse, 0xb2, RZ ;  /* 0x000000b208227824 */ /* 0x040fe200078e02ff */
[----:B-1----:R-:W-:Y:S01]  /*0710*/  IADD3 R4, P1, PT, R9, R246, RZ ;  /* 0x000000f609047210 */ /* 0x002fe20007f3e0ff */
[C---:B------:R-:W-:Y:S02]  /*0720*/  IMAD R116, R8.reuse, 0x18, RZ ;  /* 0x0000001808747824 */ /* 0x040fe400078e02ff */
[C---:B------:R-:W-:Y:S01]  /*0730*/  IMAD R36, R8.reuse, 0xc2, RZ ;  /* 0x000000c208247824 */ /* 0x040fe200078e02ff */
[-C--:B------:R-:W-:Y:S01]  /*0740*/  LEA.HI.X.SX32 R5, R7, R12.reuse, 0x1, P1 ;  /* 0x0000000c07057211 */ /* 0x080fe200008f0eff */
[----:B------:R1:W5:Y:S01]  /*0750*/  LDG.E.U16 R2, desc[UR16][R10.64] ;  /* 0x000000100a027981 */ /* 0x000362000c1e1500 */
[-C--:B------:R-:W-:Y:S01]  /*0760*/  LEA.HI.X.SX32 R7, R9, R12.reuse, 0x1, P2 ;  /* 0x0000000c09077211 */ /* 0x080fe200010f0eff */
[C---:B------:R-:W-:Y:S01]  /*0770*/  IMAD R29, R8.reuse, 0x70, RZ ;  /* 0x00000070081d7824 */ /* 0x040fe200078e02ff */
[----:B------:R-:W-:Y:S01]  /*0780*/  LEA.HI.X.SX32 R15, R13, R12, 0x1, P3 ;  /* 0x0000000c0d0f7211 */ /* 0x000fe200018f0eff */
[----:B------:R2:W5:Y:S01]  /*0790*/  LDG.E.U16 R146, desc[UR16][R4.64] ;  /* 0x0000001004927981 */ /* 0x000562000c1e1500 */
[C---:B------:R-:W-:Y:S01]  /*07a0*/  SHF.L.U32 R13, R8.reuse, 0x6, RZ ;  /* 0x00000006080d7819 */ /* 0x040fe200000006ff */
[C---:B------:R-:W-:Y:S01]  /*07b0*/  IMAD R22, R8.reuse, 0xe0, RZ ;  /* 0x000000e008167824 */ /* 0x040fe200078e02ff */
[C---:B------:R-:W-:Y:S01]  /*07c0*/  LEA RZ, P2, R8.reuse, R246, 0x7 ;  /* 0x000000f608ff7211 */ /* 0x040fe200078438ff */
[----:B------:R3:W5:Y:S01]  /*07d0*/  LDG.E.U16 R248, desc[UR16][R6.64] ;  /* 0x0000001006f87981 */ /* 0x000762000c1e1500 */
[C---:B------:R-:W-:Y:S01]  /*07e0*/  IMAD R63, R8.reuse, 0x68, RZ ;  /* 0x00000068083f7824 */ /* 0x040fe200078e02ff */
[C---:B------:R-:W-:Y:S01]  /*07f0*/  LEA R39, R8.reuse, R8, 0x6 ;  /* 0x0000000808277211 */ /* 0x040fe200078e30ff */
[C---:B-1----:R-:W-:Y:S01]  /*0800*/  IMAD R11, R8.reuse, 0x50, RZ ;  /* 0x00000050080b7824 */ /* 0x042fe200078e02ff */
[C---:B------:R-:W-:Y:S01]  /*0810*/  SHF.L.U32 R9, R8.reuse, 0x5, RZ ;  /* 0x0000000508097819 */ /* 0x040fe200000006ff */
[C---:B------:R-:W-:Y:S01]  /*0820*/  IMAD R10, R8.reuse, 0xb0, RZ ;  /* 0x000000b0080a7824 */ /* 0x040fe200078e02ff */
[CC--:B------:R-:W-:Y:S01]  /*0830*/  LEA RZ, P1, R8.reuse, R246.reuse, 0x6 ;  /* 0x000000f608ff7211 */ /* 0x0c0fe200078230ff */
[C---:B--2---:R-:W-:Y:S01]  /*0840*/  IMAD R5, R8.reuse, 0xc0, RZ ;  /* 0x000000c008057824 */ /* 0x044fe200078e02ff */
[----:B------:R-:W-:Y:S01]  /*0850*/  IADD3 R4, P6, PT, R51, R246, RZ ;  /* 0x000000f633047210 */ /* 0x000fe20007fde0ff */
[----:B------:R1:W5:Y:S01]  /*0860*/  LDG.E.U16 R249, desc[UR16][R14.64] ;  /* 0x000000100ef97981 */ /* 0x000362000c1e1500 */
[----:B------:R-:W-:Y:S01]  /*0870*/  LEA.HI.X.SX32 R13, R13, R12, 0x1, P2 ;  /* 0x0000000c0d0d7211 */ /* 0x000fe200010f0eff */
[C---:B------:R-:W-:Y:S01]  /*0880*/  IMAD R151, R8.reuse, 0x1c, RZ ;  /* 0x0000001c08977824 */ /* 0x040fe200078e02ff */
[----:B---3--:R-:W-:Y:S01]  /*0890*/  IADD3 R6, P3, PT, R11, R246, RZ ;  /* 0x000000f60b067210 */ /* 0x008fe20007f7e0ff */
[----:B------:R2:W5:Y:S01]  /*08a0*/  LDG.E.U16 R3, desc[UR16][R16.64] ;  /* 0x0000001010037981 */ /* 0x000562000c1e1500 */
[----:B------:R-:W-:Y:S01]  /*08b0*/  LEA.HI.X.SX32 R9, R9, R12, 0x1, P1 ;  /* 0x0000000c09097211 */ /* 0x000fe200008f0eff */
[----:B------:R-:W-:Y:S01]  /*08c0*/  IMAD R28, R8, 0xf0, RZ ;  /* 0x000000f0081c7824 */ /* 0x000fe200078e02ff */
[----:B------:R-:W-:Y:S01]  /*08d0*/  IADD3 R10, P1, PT, R10, R246, RZ ;  /* 0x000000f60a0a7210 */ /* 0x000fe20007f3e0ff */
[----:B------:R-:W-:-:S02]  /*08e0*/  IMAD R120, R8, 0x78, RZ ;  /* 0x0000007808787824 */ /* 0x000fc400078e02ff */
[C---:B------:R-:W-:Y:S01]  /*08f0*/  IMAD R67, R8.reuse, 0x12, RZ ;  /* 0x0000001208437824 */ /* 0x040fe200078e02ff */
[----:B-1----:R-:W-:Y:S01]  /*0900*/  IADD3 R14, P2, PT, R5, R246, RZ ;  /* 0x000000f6050e7210 */ /* 0x002fe20007f5e0ff */
[C---:B------:R-:W-:Y:S01]  /*0910*/  IMAD R15, R8.reuse, 0xd0, RZ ;  /* 0x000000d0080f7824 */ /* 0x040fe200078e02ff */
[----:B------:R-:W-:Y:S01]  /*0920*/  LEA.HI.X.SX32 R5, R11, R12, 0x1, P6 ;  /* 0x0000000c0b057211 */ /* 0x000fe200030f0eff */
[C---:B------:R-:W-:Y:S01]  /*0930*/  IMAD R35, R8.reuse, 0x59, RZ ;  /* 0x0000005908237824 */ /* 0x040fe200078e02ff */
[----:B------:R-:W-:Y:S01]  /*0940*/  IADD3 R18, P6, PT, R25, R246, RZ ;  /* 0x000000f619127210 */ /* 0x000fe20007fde0ff */
[C---:B------:R-:W-:Y:S01]  /*0950*/  IMAD R31, R8.reuse, 0x49, RZ ;  /* 0x00000049081f7824 */ /* 0x040fe200078e02ff */
[----:B------:R-:W-:Y:S01]  /*0960*/  LEA.HI.X.SX32 R7, R19, R12, 0x1, P3 ;  /* 0x0000000c13077211 */ /* 0x000fe200018f0eff */
[C---:B------:R-:W-:Y:S01]  /*0970*/  IMAD R40, R8.reuse, 0xd2, RZ ;  /* 0x000000d208287824 */ /* 0x040fe200078e02ff */
[C---:B--2---:R-:W-:Y:S01]  /*0980*/  IADD3 R16, P3, PT, R21.reuse, R246, RZ ;  /* 0x000000f615107210 */ /* 0x044fe20007f7e0ff */
[----:B------:R-:W-:Y:S01]  /*0990*/  IMAD R41, R8, 0x61, RZ ;  /* 0x0000006108297824 */ /* 0x000fe200078e02ff */
[-C--:B------:R-:W-:Y:S01]  /*09a0*/  LEA.HI.X.SX32 R11, R118, R12.reuse, 0x1, P1 ;  /* 0x0000000c760b7211 */ /* 0x080fe200008f0eff */
[C---:B------:R-:W-:Y:S01]  /*09b0*/  IMAD R42, R8.reuse, 0xe2, RZ ;  /* 0x000000e2082a7824 */ /* 0x040fe200078e02ff */
[----:B------:R-:W-:Y:S01]  /*09c0*/  LEA.HI.X.SX32 R19, R21, R12, 0x1, P6 ;  /* 0x0000000c15137211 */ /* 0x000fe200030f0eff */
[C---:B------:R-:W-:Y:S01]  /*09d0*/  IMAD R43, R8.reuse, 0x69, RZ ;  /* 0x00000069082b7824 */ /* 0x040fe200078e02ff */
[-C--:B------:R-:W-:Y:S01]  /*09e0*/  IADD3 R20, P1, PT, R15, R246.reuse, RZ ;  /* 0x000000f60f147210 */ /* 0x080fe20007f3e0ff */
[C---:B------:R-:W-:Y:S01]  /*09f0*/  IMAD R49, R8.reuse, 0x71, RZ ;  /* 0x0000007108317824 */ /* 0x040fe200078e02ff */
[----:B------:R-:W-:Y:S01]  /*0a00*/  IADD3 R24, P6, PT, R23, R246, RZ ;  /* 0x000000f617187210 */ /* 0x000fe20007fde0ff */
[----:B------:R-:W-:Y:S01]  /*0a10*/  IMAD R83, R8, 0x42, RZ ;  /* 0x0000004208537824 */ /* 0x000fe200078e02ff */
[----:B------:R-:W-:-:S02]  /*0a20*/  LEA.HI.X.SX32 R15, R25, R12, 0x1, P2 ;  /* 0x0000000c190f7211 */ /* 0x000fc400010f0eff */
[C---:B------:R-:W-:Y:S01]  /*0a30*/  LEA R45, R8.reuse, R8, 0x3 ;  /* 0x00000008082d7211 */ /* 0x040fe200078e18ff */
[----:B------:R-:W-:Y:S01]  /*0a40*/  IMAD R101, R8, 0x32, RZ ;  /* 0x0000003208657824 */ /* 0x000fe200078e02ff */
[----:B------:R-:W-:Y:S01]  /*0a50*/  LEA.HI.X.SX32 R17, R116, R12, 0x1, P3 ;  /* 0x0000000c74117211 */ /* 0x000fe200018f0eff */
[C---:B------:R-:W-:Y:S01]  /*0a60*/  IMAD R87, R8.reuse, 0x72, RZ ;  /* 0x0000007208577824 */ /* 0x040fe200078e02ff */
[-C--:B------:R-:W-:Y:S01]  /*0a70*/  IADD3 R26, P2, PT, R29, R246.reuse, RZ ;  /* 0x000000f61d1a7210 */ /* 0x080fe20007f5e0ff */
[----:B------:R-:W-:Y:S01]  /*0a80*/  IMAD R53, R8, 0x19, RZ ;  /* 0x0000001908357824 */ /* 0x000fe200078e02ff */
[----:B------:R-:W-:Y:S02]  /*0a90*/  IADD3 R22, P3, PT, R22, R246, RZ ;  /* 0x000000f616167210 */ /* 0x000fe40007f7e0ff */
[C---:B------:R-:W-:Y:S01]  /*0aa0*/  LEA R55, R8.reuse, R8, 0x5 ;  /* 0x0000000808377211 */ /* 0x040fe200078e28ff */
[C---:B------:R-:W-:Y:S01]  /*0ab0*/  IMAD R81, R8.reuse, 0x62, RZ ;  /* 0x0000006208517824 */ /* 0x040fe200078e02ff */
[-C--:B------:R-:W-:Y:S01]  /*0ac0*/  LEA.HI.X.SX32 R21, R63, R12.reuse, 0x1, P1 ;  /* 0x0000000c3f157211 */ /* 0x080fe200008f0eff */
[C---:B------:R-:W-:Y:S01]  /*0ad0*/  IMAD R61, R8.reuse, 0x39, RZ ;  /* 0x00000039083d7824 */ /* 0x040fe200078e02ff */
[----:B------:R-:W-:Y:S01]  /*0ae0*/  LEA.HI.X.SX32 R25, R151, R12, 0x1, P6 ;  /* 0x0000000c97197211 */ /* 0x000fe200030f0eff */
[----:B------:R-:W-:Y:S01]  /*0af0*/  IMAD R38, R8, 0x24, RZ ;  /* 0x0000002408267824 */ /* 0x000fe200078e02ff */
[-C--:B------:R-:W-:Y:S01]  /*0b00*/  IADD3 R28, P1, PT, R28, R246.reuse, RZ ;  /* 0x000000f61c1c7210 */ /* 0x080fe20007f3e0ff */
[C---:B------:R-:W-:Y:S01]  /*0b10*/  IMAD R59, R8.reuse, 0x31, RZ ;  /* 0x00000031083b7824 */ /* 0x040fe200078e02ff */
[----:B------:R-:W-:Y:S01]  /*0b20*/  IADD3 R30, P6, PT, R27, R246, RZ ;  /* 0x000000f61b1e7210 */ /* 0x000fe20007fde0ff */
[C---:B------:R-:W-:Y:S01]  /*0b30*/  IMAD R32, R8.reuse, 0xa2, RZ ;  /* 0x000000a208207824 */ /* 0x040fe200078e02ff */
[-C--:B------:R-:W-:Y:S01]  /*0b40*/  LEA.HI.X.SX32 R27, R23, R12.reuse, 0x1, P2 ;  /* 0x0000000c171b7211 */ /* 0x080fe200010f0eff */
[C---:B------:R-:W-:Y:S01]  /*0b50*/  IMAD R65, R8.reuse, 0x34, RZ ;  /* 0x0000003408417824 */ /* 0x040fe200078e02ff */
[----:B------:R-:W-:Y:S01]  /*0b60*/  LEA.HI.X.SX32 R23, R29, R12, 0x1, P3 ;  /* 0x0000000c1d177211 */ /* 0x000fe200018f0eff */
[----:B------:R-:W-:Y:S01]  /*0b70*/  IMAD R33, R8, 0x51, RZ ;  /* 0x0000005108217824 */ /* 0x000fe200078e02ff */
[----:B------:R-:W-:Y:S01]  /*0b80*/  IADD3 R34, P3, PT, R34, R246, RZ ;  /* 0x000000f622227210 */ /* 0x000fe20007f7e0ff */
[----:B------:R-:W-:Y:S01]  /*0b90*/  IMAD R80, R8, 0xc4, RZ ;  /* 0x000000c408507824 */ /* 0x000fe200078e02ff */
[----:B------:R-:W-:Y:S01]  /*0ba0*/  LEA.HI.X.SX32 R29, R120, R12, 0x1, P1 ;  /* 0x0000000c781d7211 */ /* 0x000fe200008f0eff */
[----:B------:R-:W-:Y:S01]  /*0bb0*/  IMAD R44, R8, 0xf2, RZ ;  /* 0x000000f2082c7824 */ /* 0x000fe200078e02ff */
[----:B------:R-:W-:Y:S01]  /*0bc0*/  IADD3 R36, P1, PT, R36, R246, RZ ;  /* 0x000000f624247210 */ /* 0x000fe20007f3e0ff */
[C---:B------:R-:W-:Y:S01]  /*0bd0*/  IMAD R95, R8.reuse, 0x22, RZ ;  /* 0x00000022085f7824 */ /* 0x040fe200078e02ff */
[-C--:B------:R-:W-:Y:S01]  /*0be0*/  LEA.HI.X.SX32 R39, R39, R12.reuse, 0x1, P5 ;  /* 0x0000000c27277211 */ /* 0x080fe200028f0eff */
[C---:B------:R-:W-:Y:S01]  /*0bf0*/  IMAD R70, R8.reuse, 0x79, RZ ;  /* 0x0000007908467824 */ /* 0x040fe200078e02ff */
[----:B------:R-:W-:Y:S01]  /*0c00*/  LEA.HI.X.SX32 R35, R35, R12, 0x1, P3 ;  /* 0x0000000c23237211 */ /* 0x000fe200018f0eff */
[----:B------:R-:W-:Y:S01]  /*0c10*/  IMAD R139, R8, 0x44, RZ ;  /* 0x00000044088b7824 */ /* 0x000fe200078e02ff */
[----:B------:R-:W-:Y:S01]  /*0c20*/  IADD3 R40, P5, PT, R40, R246, RZ ;  /* 0x000000f628287210 */ /* 0x000fe20007fbe0ff */
[C---:B------:R-:W-:Y:S01]  /*0c30*/  IMAD R73, R8.reuse, 0x1a, RZ ;  /* 0x0000001a08497824 */ /* 0x040fe200078e02ff */
[----:B------:R-:W-:Y:S01]  /*0c40*/  LEA.HI.X.SX32 R31, R31, R12, 0x1, P6 ;  /* 0x0000000c1f1f7211 */ /* 0x000fe200030f0eff */
[----:B------:R-:W-:Y:S01]  /*0c50*/  IMAD R74, R8, 0xa4, RZ ;  /* 0x000000a4084a7824 */ /* 0x000fe200078e02ff */
[----:B------:R-:W-:-:S02]  /*0c60*/  IADD3 R46, P3, PT, R37, R246, RZ ;  /* 0x000000f6252e7210 */ /* 0x000fc40007f7e0ff */
[C---:B------:R-:W-:Y:S01]  /*0c70*/  LEA R47, R8.reuse, R8, 0x4 ;  /* 0x00000008082f7211 */ /* 0x040fe200078e20ff */
[----:B------:R-:W-:Y:S01]  /*0c80*/  IMAD R71, R8, 0xd, RZ ;  /* 0x0000000d08477824 */ /* 0x000fe200078e02ff */
[----:B------:R-:W-:Y:S01]  /*0c90*/  IADD3 R42, P6, PT, R42, R246, RZ ;  /* 0x000000f62a2a7210 */ /* 0x000fe20007fde0ff */
[C---:B------:R-:W-:Y:S01]  /*0ca0*/  IMAD R155, R8.reuse, 0x64, RZ ;  /* 0x00000064089b7824 */ /* 0x040fe200078e02ff */
[----:B------:R-:W-:Y:S01]  /*0cb0*/  LEA.HI.X.SX32 R37, R41, R12, 0x1, P1 ;  /* 0x0000000c29257211 */ /* 0x000fe200008f0eff */
[C---:B------:R-:W-:Y:S01]  /*0cc0*/  IMAD R75, R8.reuse, 0x52, RZ ;  /* 0x00000052084b7824 */ /* 0x040fe200078e02ff */
[----:B------:R-:W-:Y:S01]  /*0cd0*/  IADD3 R48, P1, PT, R67, R246, RZ ;  /* 0x000000f643307210 */ /* 0x000fe20007f3e0ff */
[C---:B------:R-:W-:Y:S01]  /*0ce0*/  IMAD R76, R8.reuse, 0xb4, RZ ;  /* 0x000000b4084c7824 */ /* 0x040fe200078e02ff */
[-C--:B------:R-:W-:Y:S01]  /*0cf0*/  LEA.HI.X.SX32 R41, R43, R12.reuse, 0x1, P5 ;  /* 0x0000000c2b297211 */ /* 0x080fe200028f0eff */
[C---:B------:R-:W-:Y:S01]  /*0d00*/  IMAD R79, R8.reuse, 0xd4, RZ ;  /* 0x000000d4084f7824 */ /* 0x040fe200078e02ff */
[-C--:B------:R-:W-:Y:S01]  /*0d10*/  LEA.HI.X.SX32 R43, R49, R12.reuse, 0x1, P6 ;  /* 0x0000000c312b7211 */ /* 0x080fe200030f0eff */
[C---:B------:R-:W-:Y:S01]  /*0d20*/  IMAD R77, R8.reuse, 0x96, RZ ;  /* 0x00000096084d7824 */ /* 0x040fe200078e02ff */
[----:B------:R-:W-:Y:S01]  /*0d30*/  LEA.HI.X.SX32 R49, R45, R12, 0x1, P1 ;  /* 0x0000000c2d317211 */ /* 0x000fe200008f0eff */
[C---:B------:R-:W-:Y:S01]  /*0d40*/  IMAD R57, R8.reuse, 0x29, RZ ;  /* 0x0000002908397824 */ /* 0x040fe200078e02ff */
[-C--:B------:R-:W-:Y:S01]  /*0d50*/  IADD3 R54, P1, PT, R83, R246.reuse, RZ ;  /* 0x000000f653367210 */ /* 0x080fe20007f3e0ff */
[C---:B------:R-:W-:Y:S01]  /*0d60*/  IMAD R172, R8.reuse, 0x5a, RZ ;  /* 0x0000005a08ac7824 */ /* 0x040fe200078e02ff */
[----:B------:R-:W-:Y:S01]  /*0d70*/  IADD3 R52, P6, PT, R101, R246, RZ ;  /* 0x000000f665347210 */ /* 0x000fe20007fde0ff */
[C---:B------:R-:W-:Y:S01]  /*0d80*/  IMAD R103, R8.reuse, 0xc6, RZ ;  /* 0x000000c608677824 */ /* 0x040fe200078e02ff */
[----:B------:R-:W-:Y:S01]  /*0d90*/  LEA.HI.X.SX32 R55, R55, R12, 0x1, P1 ;  /* 0x0000000c37377211 */ /* 0x000fe200008f0eff */
[C---:B------:R-:W-:Y:S01]  /*0da0*/  IMAD R85, R8.reuse, 0xa6, RZ ;  /* 0x000000a608557824 */ /* 0x040fe200078e02ff */
[----:B------:R-:W-:Y:S01]  /*0db0*/  IADD3 R60, P1, PT, R87, R246, RZ ;  /* 0x000000f6573c7210 */ /* 0x000fe20007f3e0ff */
[C---:B------:R-:W-:Y:S01]  /*0dc0*/  IMAD R163, R8.reuse, 0x6a, RZ ;  /* 0x0000006a08a37824 */ /* 0x040fe200078e02ff */
[----:B------:R-:W-:Y:S01]  /*0dd0*/  LEA.HI.X.SX32 R53, R53, R12, 0x1, P6 ;  /* 0x0000000c35357211 */ /* 0x000fe200030f0eff */
[----:B------:R-:W-:Y:S01]  /*0de0*/  IMAD R99, R8, 0x2a, RZ ;  /* 0x0000002a08637824 */ /* 0x000fe200078e02ff */
[----:B------:R-:W-:-:S02]  /*0df0*/  IADD3 R58, P6, PT, R81, R246, RZ ;  /* 0x000000f6513a7210 */ /* 0x000fc40007fde0ff */
[C---:B------:R-:W-:Y:S01]  /*0e00*/  SHF.L.U32 R69, R8.reuse, 0x1, RZ ;  /* 0x0000000108457819 */ /* 0x040fe200000006ff */
[C---:B------:R-:W-:Y:S01]  /*0e10*/  IMAD R107, R8.reuse, 0x63, RZ ;  /* 0x00000063086b7824 */ /* 0x040fe200078e02ff */
[----:B------:R-:W-:Y:S01]  /*0e20*/  LEA.HI.X.SX32 R61, R61, R12, 0x1, P1 ;  /* 0x0000000c3d3d7211 */ /* 0x000fe200008f0eff */
[----:B------:R-:W-:Y:S01]  /*0e30*/  IMAD R141, R8, 0x6, RZ ;  /* 0x00000006088d7824 */ /* 0x000fe200078e02ff */
[----:B------:R-:W-:Y:S01]  /*0e40*/  IADD3 R66, P1, PT, R38, R246, RZ ;  /* 0x000000f626427210 */ /* 0x000fe20007f3e0ff */
[C---:B------:R-:W-:Y:S01]  /*0e50*/  IMAD R68, R8.reuse, 0x94, RZ ;  /* 0x0000009408447824 */ /* 0x040fe200078e02ff */
[----:B------:R-:W-:Y:S01]  /*0e60*/  LEA.HI.X.SX32 R59, R59, R12, 0x1, P6 ;  /* 0x0000000c3b3b7211 */ /* 0x000fe200030f0eff */
[C---:B------:R-:W-:Y:S01]  /*0e70*/  IMAD R97, R8.reuse, 0x15, RZ ;  /* 0x0000001508617824 */ /* 0x040fe200078e02ff */
[-C--:B------:R-:W-:Y:S01]  /*0e80*/  IADD3 R64, P6, PT, R63, R246.reuse, RZ ;  /* 0x000000f63f407210 */ /* 0x080fe20007fde0ff */
[----:B------:R-:W-:Y:S01]  /*0e90*/  IMAD R161, R8, 0x74, RZ ;  /* 0x0000007408a17824 */ /* 0x000fe200078e02ff */
[----:B------:R-:W-:Y:S01]  /*0ea0*/  IADD3 R32, P2, PT, R32, R246, RZ ;  /* 0x000000f620207210 */ /* 0x000fe20007f5e0ff */
[C---:B------:R-:W-:Y:S01]  /*0eb0*/  IMAD R170, R8.reuse, 0x4a, RZ ;  /* 0x0000004a08aa7824 */ /* 0x040fe200078e02ff */
[----:B------:R-:W-:Y:S01]  /*0ec0*/  LEA.HI.X.SX32 R67, R67, R12, 0x1, P1 ;  /* 0x0000000c43437211 */ /* 0x000fe200008f0eff */
[C---:B------:R-:W-:Y:S01]  /*0ed0*/  IMAD R167, R8.reuse, 0x36, RZ ;  /* 0x0000003608a77824 */ /* 0x040fe200078e02ff */
[C---:B------:R-:W-:Y:S01]  /*0ee0*/  IADD3 R72, P1, PT, R65.reuse, R246, RZ ;  /* 0x000000f641487210 */ /* 0x040fe20007f3e0ff */
[----:B------:R-:W-:Y:S01]  /*0ef0*/  IMAD R88, R8, 0xf4, RZ ;  /* 0x000000f408587824 */ /* 0x000fe200078e02ff */
[----:B------:R-:W-:-:S02]  /*0f00*/  LEA.HI.X.SX32 R65, R65, R12, 0x1, P6 ;  /* 0x0000000c41417211 */ /* 0x000fc400030f0eff */
[C---:B------:R-:W-:Y:S01]  /*0f10*/  LEA R123, R8.reuse, R8, 0x1 ;  /* 0x00000008087b7211 */ /* 0x040fe200078e08ff */
[C---:B------:R-:W-:Y:S01]  /*0f20*/  IMAD R168, R8.reuse, 0x3a, RZ ;  /* 0x0000003a08a87824 */ /* 0x040fe200078e02ff */
[----:B------:R-:W-:Y:S01]  /*0f30*/  LEA.HI.X.SX32 R33, R33, R12, 0x1, P2 ;  /* 0x0000000c21217211 */ /* 0x000fe200010f0eff */
[----:B------:R-:W-:Y:S01]  /*0f40*/  IMAD R89, R8, 0xd6, RZ ;  /* 0x000000d608597824 */ /* 0x000fe200078e02ff */
[-C--:B------:R-:W-:Y:S01]  /*0f50*/  IADD3 R80, P6, PT, R80, R246.reuse, RZ ;  /* 0x000000f650507210 */ /* 0x080fe20007fde0ff */
[----:B------:R-:W-:Y:S01]  /*0f60*/  IMAD R129, R8, 0x1b, RZ ;  /* 0x0000001b08817824 */ /* 0x000fe200078e02ff */
[-C--:B------:R-:W-:Y:S01]  /*0f70*/  IADD3 R44, P2, PT, R44, R246.reuse, RZ ;  /* 0x000000f62c2c7210 */ /* 0x080fe20007f5e0ff */
[C---:B------:R-:W-:Y:S01]  /*0f80*/  IMAD R178, R8.reuse, 0x7a, RZ ;  /* 0x0000007a08b27824 */ /* 0x040fe200078e02ff */
[----:B------:R-:W-:Y:S01]  /*0f90*/  IADD3 R50, P5, PT, R95, R246, RZ ;  /* 0x000000f65f327210 */ /* 0x000fe20007fbe0ff */
[C---:B------:R-:W-:Y:S01]  /*0fa0*/  IMAD R219, R8.reuse, 0x66, RZ ;  /* 0x0000006608db7824 */ /* 0x040fe200078e02ff */
[-C--:B------:R-:W-:Y:S01]  /*0fb0*/  LEA.HI.X.SX32 R81, R81, R12.reuse, 0x1, P6 ;  /* 0x0000000c51517211 */ /* 0x080fe200030f0eff */
[----:B------:R-:W-:Y:S01]  /*0fc0*/  IMAD R86, R8, 0xe4, RZ ;  /* 0x000000e408567824 */ /* 0x000fe200078e02ff */
[----:B------:R-:W-:Y:S01]  /*0fd0*/  LEA.HI.X.SX32 R45, R70, R12, 0x1, P2 ;  /* 0x0000000c462d7211 */ /* 0x000fe200010f0eff */
[C---:B------:R-:W-:Y:S01]  /*0fe0*/  IMAD R110, R8.reuse, 0xe6, RZ ;  /* 0x000000e6086e7824 */ /* 0x040fe200078e02ff */
[-C--:B------:R-:W-:Y:S01]  /*0ff0*/  IADD3 R94, P6, PT, R139, R246.reuse, RZ ;  /* 0x000000f68b5e7210 */ /* 0x080fe20007fde0ff */
[C---:B------:R-:W-:Y:S01]  /*1000*/  IMAD R109, R8.reuse, 0x6b, RZ ;  /* 0x0000006b086d7824 */ /* 0x040fe200078e02ff */
[----:B------:R-:W-:Y:S01]  /*1010*/  IADD3 R70, P2, PT, R73, R246, RZ ;  /* 0x000000f649467210 */ /* 0x000fe20007f5e0ff */
[C---:B------:R-:W-:Y:S01]  /*1020*/  IMAD R145, R8.reuse, 0x16, RZ ;  /* 0x0000001608917824 */ /* 0x040fe200078e02ff */
[-C--:B------:R-:W-:Y:S01]  /*1030*/  LEA.HI.X.SX32 R51, R47, R12.reuse, 0x1, P5 ;  /* 0x0000000c2f337211 */ /* 0x080fe200028f0eff */
        /* <DEDUP_REMOVED lines=8> */
[C---:B------:R-:W-:Y:S01]  /*10c0*/  IMAD R149, R8.reuse, 0x54, RZ ;  /* 0x0000005408957824 */ /* 0x040fe200078e02ff */
[-C--:B------:R-:W-:Y:S01]  /*10d0*/  IADD3 R100, P6, PT, R155, R246.reuse, RZ ;  /* 0x000000f69b647210 */ /* 0x080fe20007fde0ff */
[C---:B------:R-:W-:Y:S01]  /*10e0*/  IMAD R157, R8.reuse, 0x26, RZ ;  /* 0x00000026089d7824 */ /* 0x040fe200078e02ff */
[-C--:B------:R-:W-:Y:S01]  /*10f0*/  IADD3 R56, P5, PT, R75, R246.reuse, RZ ;  /* 0x000000f64b387210 */ /* 0x080fe20007fbe0ff */
[----:B------:R-:W-:Y:S01]  /*1100*/  IMAD R114, R8, 0xf6, RZ ;  /* 0x000000f608727824 */ /* 0x000fe200078e02ff */
[----:B------:R-:W-:Y:S01]  /*1110*/  IADD3 R76, P2, PT, R76, R246, RZ ;  /* 0x000000f64c4c7210 */ /* 0x000fe20007f5e0ff */
[C---:B------:R-:W-:Y:S01]  /*1120*/  IMAD R125, R8.reuse, 0xb, RZ ;  /* 0x0000000b087d7824 */ /* 0x040fe200078e02ff */
[----:B------:R-:W-:Y:S01]  /*1130*/  LEA.HI.X.SX32 R83, R83, R12, 0x1, P4 ;  /* 0x0000000c53537211 */ /* 0x000fe200020f0eff */
[C---:B------:R-:W-:Y:S01]  /*1140*/  IMAD R211, R8.reuse, 0x46, RZ ;  /* 0x0000004608d37824 */ /* 0x040fe200078e02ff */
        /* <DEDUP_REMOVED lines=9> */
[----:B------:R-:W-:Y:S01]  /*11e0*/  IMAD R215, R8, 0x56, RZ ;  /* 0x0000005608d77824 */ /* 0x000fe200078e02ff */
[----:B------:R-:W-:Y:S01]  /*11f0*/  LEA.HI.X.SX32 R77, R172, R12, 0x1, P2 ;  /* 0x0000000cac4d7211 */ /* 0x000fe200010f0eff */
[C---:B------:R-:W-:Y:S01]  /*1200*/  IMAD R119, R8.reuse, 0x2c, RZ ;  /* 0x0000002c08777824 */ /* 0x040fe200078e02ff */
[-C--:B------:R-:W-:Y:S01]  /*1210*/  IADD3 R106, P6, PT, R103, R246.reuse, RZ ;  /* 0x000000f6676a7210 */ /* 0x080fe20007fde0ff */
        /* <DEDUP_REMOVED lines=13> */
[C---:B------:R-:W-:Y:S01]  /*12f0*/  LEA.HI.X.SX32 R63, R8.reuse, R12, 0x1, P5 ;  /* 0x0000000c083f7211 */ /* 0x040fe200028f0eff */
[C---:B------:R-:W-:Y:S01]  /*1300*/  IMAD R137, R8.reuse, 0x3b, RZ ;  /* 0x0000003b08897824 */ /* 0x040fe200078e02ff */
[CC--:B------:R-:W-:Y:S01]  /*1310*/  LEA R78, P1, R8.reuse, R246.reuse, 0x2 ;  /* 0x000000f6084e7211 */ /* 0x0c0fe200078210ff */
        /* <DEDUP_REMOVED lines=13> */
[----:B------:R-:W-:-:S02]  /*13f0*/  LEA.HI.X.SX32 R69, R170, R12, 0x1, P5 ;  /* 0x0000000caa457211 */ /* 0x000fc400028f0eff */
[C---:B------:R-:W-:Y:S01]  /*1400*/  SHF.L.U32 R153, R8.reuse, 0x2, RZ ;  /* 0x0000000208997819 */ /* 0x040fe200000006ff */
[C---:B------:R-:W-:Y:S01]  /*1410*/  IMAD R173, R8.reuse, 0x2d, RZ ;  /* 0x0000002d08ad7824 */ /* 0x040fe200078e02ff */
[-C--:B------:R-:W-:Y:S01]  /*1420*/  IADD3 R128, P6, PT, R167, R246.reuse, RZ ;  /* 0x000000f6a7807210 */ /* 0x080fe20007fde0ff */
[----:B------:R-:W-:Y:S01]  /*1430*/  IMAD R150, R8, 0xb8, RZ ;  /* 0x000000b808967824 */ /* 0x000fe200078e02ff */
[----:B------:R-:W-:Y:S01]  /*1440*/  IADD3 R88, P5, PT, R88, R246, RZ ;  /* 0x000000f658587210 */ /* 0x000fe20007fbe0ff */
[----:B------:R-:W-:Y:S01]  /*1450*/  IMAD R188, R8, 0xaa, RZ ;  /* 0x000000aa08bc7824 */ /* 0x000fe200078e02ff */
[----:B------:R-:W-:Y:S01]  /*1460*/  LEA.HI.X.SX32 R103, R168, R12, 0x1, P4 ;  /* 0x0000000ca8677211 */ /* 0x000fe200020f0eff */
        /* <DEDUP_REMOVED lines=8> */
[----:B------:R-:W-:Y:S01]  /*14f0*/  IMAD R190, R8, 0x5c, RZ ;  /* 0x0000005c08be7824 */ /* 0x000fe200078e02ff */
        /* <DEDUP_REMOVED lines=17> */
[----:B------:R-:W-:Y:S01]  /*1610*/  IMAD R205, R8, 0x75, RZ ;  /* 0x0000007508cd7824 */ /* 0x000fe200078e02ff */
[----:B------:R-:W-:-:S02]  /*1620*/  IADD3 R98, P1, PT, R149, R246, RZ ;  /* 0x000000f695627210 */ /* 0x000fc40007f3e0ff */
[C---:B------:R-:W-:Y:S01]  /*1630*/  LEA R181, R8.reuse, -R8, 0x7 ;  /* 0x8000000808b57211 */ /* 0x040fe200078e38ff */
[----:B------:R-:W-:Y:S01]  /*1640*/  IMAD R184, R8, 0x8a, RZ ;  /* 0x0000008a08b87824 */ /* 0x000fe200078e02ff */
        /* <DEDUP_REMOVED lines=15> */
[----:B------:R-:W-:Y:S01]  /*1740*/  IMAD R200, R8, 0xda, RZ ;  /* 0x000000da08c87824 */ /* 0x000fe200078e02ff */
[-C--:B------:R-:W-:Y:S01]  /*1750*/  IADD3 R148, P6, PT, R148, R246.reuse, RZ ;  /* 0x000000f694947210 */ /* 0x080fe20007fde0ff */
[----:B------:R-:W-:Y:S01]  /*1760*/  IMAD R217, R8, 0x5e, RZ ;  /* 0x0000005e08d97824 */ /* 0x000fe200078e02ff */
[----:B------:R-:W-:-:S02]  /*1770*/  IADD3 R104, P1, PT, R104, R246, RZ ;  /* 0x000000f668687210 */ /* 0x000fc40007f3e0ff */
[C---:B------:R-:W-:Y:S01]  /*1780*/  LEA R177, R8.reuse, -R8, 0x3 ;  /* 0x8000000808b17211 */ /* 0x040fe200078e18ff */
[C---:B------:R-:W-:Y:S01]  /*1790*/  IMAD R245, R8.reuse, 0x9c, RZ ;  /* 0x0000009c08f57824 */ /* 0x040fe200078e02ff */
[-C--:B------:R-:W-:Y:S01]  /*17a0*/  IADD3 R132, P5, PT, R215, R246.reuse, RZ ;  /* 0x000000f6d7847210 */ /* 0x080fe20007fbe0ff */
[C---:B------:R-:W-:Y:S01]  /*17b0*/  IMAD R227, R8.reuse, 0xec, RZ ;  /* 0x000000ec08e37824 */ /* 0x040fe200078e02ff */
[----:B------:R-:W-:Y:S01]  /*17c0*/  IADD3 R144, P0, PT, R119, R246, RZ ;  /* 0x000000f677907210 */ /* 0x000fe20007f1e0ff */
[C---:B------:R-:W-:Y:S01]  /*17d0*/  IMAD R201, R8.reuse, 0x6d, RZ ;  /* 0x0000006d08c97824 */ /* 0x040fe200078e02ff */
[-C--:B------:R-:W-:Y:S01]  /*17e0*/  LEA.HI.X.SX32 R131, R131, R12.reuse, 0x1, P4 ;  /* 0x0000000c83837211 */ /* 0x080fe200020f0eff */
[C---:B------:R-:W-:Y:S01]  /*17f0*/  IMAD R223, R8.reuse, 0x2f, RZ ;  /* 0x0000002f08df7824 */ /* 0x040fe200078e02ff */
[----:B------:R-:W-:Y:S02]  /*1800*/  LEA.HI.X.SX32 R93, R93, R12, 0x1, P2 ;  /* 0x0000000c5d5d7211 */ /* 0x000fe400010f0eff */
[C---:B------:R-:W-:Y:S01]  /*1810*/  LEA R207, R8.reuse, -R8, 0x5 ;  /* 0x8000000808cf7211 */ /* 0x040fe200078e28ff */
[C---:B------:R-:W-:Y:S01]  /*1820*/  IMAD R196, R8.reuse, 0xba, RZ ;  /* 0x000000ba08c47824 */ /* 0x040fe200078e02ff */
[-C--:B------:R-:W-:Y:S01]  /*1830*/  IADD3 R136, P4, PT, R225, R246.reuse, RZ ;  /* 0x000000f6e1887210 */ /* 0x080fe20007f9e0ff */
[----:B------:R-:W-:Y:S01]  /*1840*/  IMAD R198, R8, 0xca, RZ ;  /* 0x000000ca08c67824 */ /* 0x000fe200078e02ff */
[----:B------:R-:W-:Y:S01]  /*1850*/  IADD3 R118, P2, PT, R118, R246, RZ ;  /* 0x000000f676767210 */ /* 0x000fe20007f5e0ff */
[C---:B------:R-:W-:Y:S01]  /*1860*/  IMAD R239, R8.reuse, 0xcc, RZ ;  /* 0x000000cc08ef7824 */ /* 0x040fe200078e02ff */
[-C--:B------:R-:W-:Y:S01]  /*1870*/  LEA.HI.X.SX32 R149, R149, R12.reuse, 0x1, P6 ;  /* 0x0000000c95957211 */ /* 0x080fe200030f0eff */
[----:B------:R-:W-:Y:S01]  /*1880*/  IMAD R203, R8, 0x17, RZ ;  /* 0x0000001708cb7824 */ /* 0x000fe200078e02ff */
[----:B------:R-:W-:-:S02]  /*1890*/  LEA.HI.X.SX32 R105, R105, R12, 0x1, P1 ;  /* 0x0000000c69697211 */ /* 0x000fc400008f0eff */
[C---:B------:R-:W-:Y:S01]  /*18a0*/  LEA R193, R8.reuse, -R8, 0x4 ;  /* 0x8000000808c17211 */ /* 0x040fe200078e20ff */
[C---:B------:R-:W-:Y:S01]  /*18b0*/  IMAD R208, R8.reuse, 0xfa, RZ ;  /* 0x000000fa08d07824 */ /* 0x040fe200078e02ff */
[-C--:B------:R-:W-:Y:S01]  /*18c0*/  LEA.HI.X.SX32 R133, R133, R12.reuse, 0x1, P5 ;  /* 0x0000000c85857211 */ /* 0x080fe200028f0eff */
[C---:B------:R-:W-:Y:S01]  /*18d0*/  IMAD R229, R8.reuse, 0xfc, RZ ;  /* 0x000000fc08e57824 */ /* 0x040fe200078e02ff */
[----:B------:R-:W-:Y:S01]  /*18e0*/  LEA.HI.X.SX32 R145, R145, R12, 0x1, P0 ;  /* 0x0000000c91917211 */ /* 0x000fe200000f0eff */
[C---:B------:R-:W-:Y:S01]  /*18f0*/  IMAD R197, R8.reuse, 0x5d, RZ ;  /* 0x0000005d08c57824 */ /* 0x040fe200078e02ff */
[-C--:B------:R-:W-:Y:S01]  /*1900*/  IADD3 R166, P6, PT, R159, R246.reuse, RZ ;  /* 0x000000f69fa67210 */ /* 0x080fe20007fde0ff */
[----:B------:R-:W-:Y:S01]  /*1910*/  IMAD R199, R8, 0x65, RZ ;  /* 0x0000006508c77824 */ /* 0x000fe200078e02ff */
[-C--:B------:R-:W-:Y:S01]  /*1920*/  IADD3 R120, P1, PT, R120, R246.reuse, RZ ;  /* 0x000000f678787210 */ /* 0x080fe20007f3e0ff */
[----:B------:R-:W-:Y:S01]  /*1930*/  IMAD R243, R8, 0xac, RZ ;  /* 0x000000ac08f37824 */ /* 0x000fe200078e02ff */
[-C--:B------:R-:W-:Y:S01]  /*1940*/  IADD3 R138, P5, PT, R138, R246.reuse, RZ ;  /* 0x000000f68a8a7210 */ /* 0x080fe20007fbe0ff */
[C---:B------:R-:W-:Y:S01]  /*1950*/  IMAD R241, R8.reuse, 0xbc, RZ ;  /* 0x000000bc08f17824 */ /* 0x040fe200078e02ff */
[C---:B------:R-:W-:Y:S01]  /*1960*/  LEA R152, P0, R8.reuse, R246, 0x3 ;  /* 0x000000f608987211 */ /* 0x040fe200078018ff */
[C---:B------:R-:W-:Y:S01]  /*1970*/  IMAD R209, R8.reuse, 0x7d, RZ ;  /* 0x0000007d08d17824 */ /* 0x040fe200078e02ff */
        /* <DEDUP_REMOVED lines=8> */
[----:B------:R-:W-:Y:S01]  /*1a00*/  IADD3 R154, P2, PT, R121, R246, RZ ;  /* 0x000000f6799a7210 */ /* 0x000fe20007f5e0ff */
[C---:B------:R-:W-:Y:S01]  /*1a10*/  IMAD R235, R8.reuse, 0xae, RZ ;  /* 0x000000ae08eb7824 */ /* 0x040fe200078e02ff */
[----:B------:R-:W-:Y:S01]  /*1a20*/  LEA.HI.X.SX32 R167, R167, R12, 0x1, P6 ;  /* 0x0000000ca7a77211 */ /* 0x000fe200030f0eff */
[----:B------:R-:W-:Y:S01]  /*1a30*/  IMAD R244, R8, 0xde, RZ ;  /* 0x000000de08f47824 */ /* 0x000fe200078e02ff */
[----:B------:R-:W-:Y:S01]  /*1a40*/  IADD3 R116, P3, PT, R116, R246, RZ ;  /* 0x000000f674747210 */ /* 0x000fe20007f7e0ff */
[----:B------:R-:W-:Y:S01]  /*1a50*/  IMAD R112, R8, 0x5f, RZ ;  /* 0x0000005f08707824 */ /* 0x000fe200078e02ff */
[-C--:B------:R-:W-:Y:S01]  /*1a60*/  LEA.HI.X.SX32 R121, R182, R12.reuse, 0x1, P1 ;  /* 0x0000000cb6797211 */ /* 0x080fe200008f0eff */
[----:B------:R-:W1:Y:S01]  /*1a70*/  LDCU.64 UR4, c[0x0][0x3b0] ;  /* 0x00007600ff0477ac */ /* 0x000e620008000a00 */
[-C--:B------:R-:W-:Y:S01]  /*1a80*/  LEA.HI.X.SX32 R153, R153, R12.reuse, 0x1, P0 ;  /* 0x0000000c99997211 */ /* 0x080fe200000f0eff */
[----:B------:R2:W5:Y:S01]  /*1a90*/  LDG.E.U16 R4, desc[UR16][R4.64] ;  /* 0x0000001004047981 */ /* 0x000562000c1e1500 */
[----:B------:R-:W-:-:S02]  /*1aa0*/  LEA.HI.X.SX32 R139, R139, R12, 0x1, P5 ;  /* 0x0000000c8b8b7211 */ /* 0x000fc400028f0eff */
[-C--:B------:R-:W-:Y:S01]  /*1ab0*/  IADD3 R172, P6, PT, R172, R246.reuse, RZ ;  /* 0x000000f6acac7210 */ /* 0x080fe20007fde0ff */
[----:B------:R-:W5:Y:S01]  /*1ac0*/  LDG.E.U16 R6, desc[UR16][R6.64] ;  /* 0x0000001006067981 */ /* 0x000f62000c1e1500 */
[CC--:B------:R-:W-:Y:S02]  /*1ad0*/  IADD3 R156, P1, PT, R143.reuse, R246.reuse, RZ ;  /* 0x000000f68f9c7210 */ /* 0x0c0fe40007f3e0ff */
[-C--:B------:R-:W-:Y:S01]  /*1ae0*/  IADD3 R158, P0, PT, R158, R246.reuse, RZ ;  /* 0x000000f69e9e7210 */ /* 0x080fe20007f1e0ff */
[----:B------:R-:W5:Y:S01]  /*1af0*/  LDG.E.U16 R10, desc[UR16][R10.64] ;  /* 0x000000100a0a7981 */ /* 0x000f62000c1e1500 */
[----:B------:R-:W-:Y:S02]  /*1b00*/  IADD3 R160, P5, PT, R160, R246, RZ ;  /* 0x000000f6a0a07210 */ /* 0x000fe40007fbe0ff */
[----:B------:R-:W-:Y:S01]  /*1b10*/  LEA.HI.X.SX32 R143, R143, R12, 0x1, P4 ;  /* 0x0000000c8f8f7211 */ /* 0x000fe200020f0eff */
[----:B------:R-:W5:Y:S01]  /*1b20*/  LDG.E.U16 R16, desc[UR16][R16.64] ;  /* 0x0000001010107981 */ /* 0x000f62000c1e1500 */
[----:B------:R-:W-:-:S02]  /*1b30*/  IADD3 R164, P4, PT, R151, R246, RZ ;  /* 0x000000f697a47210 */ /* 0x000fc40007f9e0ff */
[-C--:B------:R-:W-:Y:S01]  /*1b40*/  LEA.HI.X.SX32 R155, R155, R12.reuse, 0x1, P2 ;  /* 0x0000000c9b9b7211 */ /* 0x080fe200010f0eff */
[----:B------:R-:W5:Y:S01]  /*1b50*/  LDG.E.U16 R18, desc[UR16][R18.64] ;  /* 0x0000001012127981 */ /* 0x000f62000c1e1500 */
[----:B------:R-:W-:Y:S02]  /*1b60*/  LEA.HI.X.SX32 R117, R117, R12, 0x1, P3 ;  /* 0x0000000c75757211 */ /* 0x000fe400018f0eff */
[----:B------:R-:W-:Y:S02]  /*1b70*/  IADD3 R170, P2, PT, R170, R246, RZ ;  /* 0x000000f6aaaa7210 */ /* 0x000fe40007f5e0ff */
[----:B------:R-:W-:Y:S01]  /*1b80*/  LEA R82, R8, -R8, 0x6 ;  /* 0x8000000808527211 */ /* 0x000fe200078e30ff */
[----:B-1----:R-:W-:Y:S01]  /*1b90*/  UIMAD UR4, UR71, UR4, URZ ;  /* 0x00000004470472a4 */ /* 0x002fe2000f8e02ff */
[----:B------:R-:W-:Y:S01]  /*1ba0*/  LEA.HI.X.SX32 R173, R173, R12, 0x1, P6 ;  /* 0x0000000cadad7211 */ /* 0x000fe200030f0eff */
[----:B--2---:R-:W-:Y:S01]  /*1bb0*/  IMAD R5, R147, UR5, RZ ;  /* 0x0000000593057c24 */ /* 0x004fe2000f8e02ff */
[----:B------:R-:W-:Y:S01]  /*1bc0*/  IADD3 R150, P3, PT, R150, R246, RZ ;  /* 0x000000f696967210 */ /* 0x000fe20007f7e0ff */
[----:B------:R-:W5:Y:S01]  /*1bd0*/  LDG.E.U16 R14, desc[UR16][R14.64] ;  /* 0x000000100e0e7981 */ /* 0x000f62000c1e1500 */
[----:B------:R-:W-:-:S02]  /*1be0*/  LEA.HI.X.SX32 R159, R159, R12, 0x1, P0 ;  /* 0x0000000c9f9f7211 */ /* 0x000fc400000f0eff */
[----:B------:R-:W-:Y:S01]  /*1bf0*/  LEA.HI.X.SX32 R161, R161, R12, 0x1, P5 ;  /* 0x0000000ca1a17211 */ /* 0x000fe200028f0eff */
[----:B------:R-:W5:Y:S01]  /*1c00*/  LDG.E.U16 R20, desc[UR16][R20.64] ;  /* 0x0000001014147981 */ /* 0x000f62000c1e1500 */
[-C--:B------:R-:W-:Y:S02]  /*1c10*/  IADD3 R188, P6, PT, R188, R246.reuse, RZ ;  /* 0x000000f6bcbc7210 */ /* 0x080fe40007fde0ff */
[-C--:B------:R-:W-:Y:S01]  /*1c20*/  IADD3 R174, P0, PT, R163, R246.reuse, RZ ;  /* 0x000000f6a3ae7210 */ /* 0x080fe20007f1e0ff */
[----:B------:R-:W5:Y:S01]  /*1c30*/  LDG.E.U16 R24, desc[UR16][R24.64] ;  /* 0x0000001018187981 */ /* 0x000f62000c1e1500 */
[----:B------:R-:W-:Y:S02]  /*1c40*/  IADD3 R176, P5, PT, R165, R246, RZ ;  /* 0x000000f6a5b07210 */ /* 0x000fe40007fbe0ff */
[-C--:B------:R-:W-:Y:S01]  /*1c50*/  LEA.HI.X.SX32 R157, R157, R12.reuse, 0x1, P1 ;  /* 0x0000000c9d9d7211 */ /* 0x080fe200008f0eff */
[----:B------:R-:W5:Y:S01]  /*1c60*/  LDG.E.U16 R26, desc[UR16][R26.64] ;  /* 0x000000101a1a7981 */ /* 0x000f62000c1e1500 */
[----:B------:R-:W-:-:S02]  /*1c70*/  LEA.HI.X.SX32 R165, R165, R12, 0x1, P4 ;  /* 0x0000000ca5a57211 */ /* 0x000fc400020f0eff */
[-C--:B------:R-:W-:Y:S01]  /*1c80*/  IADD3 R162, P1, PT, R162, R246.reuse, RZ ;  /* 0x000000f6a2a27210 */ /* 0x080fe20007f3e0ff */
[----:B------:R-:W5:Y:S01]  /*1c90*/  LDG.E.U16 R22, desc[UR16][R22.64] ;  /* 0x0000001016167981 */ /* 0x000f62000c1e1500 */
[----:B------:R-:W-:Y:S02]  /*1ca0*/  IADD3 R180, P4, PT, R180, R246, RZ ;  /* 0x000000f6b4b47210 */ /* 0x000fe40007f9e0ff */
[-C--:B------:R-:W-:Y:S01]  /*1cb0*/  LEA.HI.X.SX32 R171, R171, R12.reuse, 0x1, P2 ;  /* 0x0000000cabab7211 */ /* 0x080fe200010f0eff */
[----:B------:R-:W-:Y:S01]  /*1cc0*/  USHF.L.U32 UR4, UR4, 0x1, URZ ;  /* 0x0000000104047899 */ /* 0x000fe200080006ff */
[----:B------:R-:W-:Y:S01]  /*1cd0*/  LEA.HI.X.SX32 R151, R190, R12, 0x1, P3 ;  /* 0x0000000cbe977211 */ /* 0x000fe200018f0eff */
[----:B------:R-:W5:Y:S01]  /*1ce0*/  LDG.E.U16 R28, desc[UR16][R28.64] ;  /* 0x000000101c1c7981 */ /* 0x000f62000c1e1500 */
[----:B------:R-:W-:Y:S02]  /*1cf0*/  IADD3 R186, P2, PT, R186, R246, RZ ;  /* 0x000000f6baba7210 */ /* 0x000fe40007f5e0ff */
[----:B------:R-:W-:Y:S01]  /*1d00*/  LEA.HI.X.SX32 R189, R189, R12, 0x1, P6 ;  /* 0x0000000cbdbd7211 */ /* 0x000fe200030f0eff */
[----:B------:R-:W5:Y:S01]  /*1d10*/  LDG.E.U16 R30, desc[UR16][R30.64] ;  /* 0x000000101e1e7981 */ /* 0x000f62000c1e1500 */
[----:B------:R-:W-:-:S02]  /*1d20*/  IADD3 R168, P3, PT, R168, R246, RZ ;  /* 0x000000f6a8a87210 */ /* 0x000fc40007f7e0ff */
[----:B------:R-:W-:Y:S01]  /*1d30*/  LEA.HI.X.SX32 R175, R175, R12, 0x1, P0 ;  /* 0x0000000cafaf7211 */ /* 0x000fe200000f0eff */
[----:B------:R-:W5:Y:S01]  /*1d40*/  LDG.E.U16 R32, desc[UR16][R32.64] ;  /* 0x0000001020207981 */ /* 0x000f62000c1e1500 */
[-C--:B------:R-:W-:Y:S02]  /*1d50*/  IADD3 R204, P6, PT, R204, R246.reuse, RZ ;  /* 0x000000f6cccc7210 */ /* 0x080fe40007fde0ff */
[----:B------:R-:W-:Y:S01]  /*1d60*/  IADD3 R190, P0, PT, R190, R246, RZ ;  /* 0x000000f6bebe7210 */ /* 0x000fe20007f1e0ff */
[----:B------:R-:W5:Y:S01]  /*1d70*/  LDG.E.U16 R34, desc[UR16][R34.64] ;  /* 0x0000001022227981 */ /* 0x000f62000c1e1500 */
[CC--:B------:R-:W-:Y:S02]  /*1d80*/  LEA.HI.X.SX32 R163, R194.reuse, R12.reuse, 0x1, P1 ;  /* 0x0000000cc2a37211 */ /* 0x0c0fe400008f0eff */
[----:B------:R-:W-:Y:S01]  /*1d90*/  LEA.HI.X.SX32 R181, R181, R12, 0x1, P4 ;  /* 0x0000000cb5b57211 */ /* 0x000fe200020f0eff */
[----:B------:R-:W5:Y:S01]  /*1da0*/  LDG.E.U16 R36, desc[UR16][R36.64] ;  /* 0x0000001024247981 */ /* 0x000f62000c1e1500 */
[----:B------:R-:W-:-:S02]  /*1db0*/  IADD3 R194, P4, PT, R194, R246, RZ ;  /* 0x000000f6c2c27210 */ /* 0x000fc40007f9e0ff */
[-C--:B------:R-:W-:Y:S01]  /*1dc0*/  LEA.HI.X.SX32 R187, R187, R12.reuse, 0x1, P2 ;  /* 0x0000000cbbbb7211 */ /* 0x080fe200010f0eff */
[----:B------:R-:W5:Y:S01]  /*1dd0*/  LDG.E.U16 R40, desc[UR16][R40.64] ;  /* 0x0000001028287981 */ /* 0x000f62000c1e1500 */
[----:B------:R-:W-:Y:S02]  /*1de0*/  LEA.HI.X.SX32 R169, R169, R12, 0x1, P3 ;  /* 0x0000000ca9a97211 */ /* 0x000fe400018f0eff */
[----:B------:R-:W-:Y:S01]  /*1df0*/  IADD3 R202, P2, PT, R191, R246, RZ ;  /* 0x000000f6bfca7210 */ /* 0x000fe20007f5e0ff */
[----:B------:R-:W5:Y:S01]  /*1e00*/  LDG.E.U16 R42, desc[UR16][R42.64] ;  /* 0x000000102a2a7981 */ /* 0x000f62000c1e1500 */
[----:B------:R-:W-:Y:S02]  /*1e10*/  LEA.HI.X.SX32 R205, R205, R12, 0x1, P6 ;  /* 0x0000000ccdcd7211 */ /* 0x000fe400030f0eff */
[-C--:B------:R-:W-:Y:S01]  /*1e20*/  IADD3 R178, P1, PT, R178, R246.reuse, RZ ;  /* 0x000000f6b2b27210 */ /* 0x080fe20007f3e0ff */
[----:B------:R-:W5:Y:S01]  /*1e30*/  LDG.E.U16 R48, desc[UR16][R48.64] ;  /* 0x0000001030307981 */ /* 0x000f62000c1e1500 */
[----:B------:R-:W-:-:S02]  /*1e40*/  IADD3 R184, P3, PT, R184, R246, RZ ;  /* 0x000000f6b8b87210 */ /* 0x000fc40007f7e0ff */
[----:B------:R-:W-:Y:S01]  /*1e50*/  LEA.HI.X.SX32 R191, R191, R12, 0x1, P0 ;  /* 0x0000000cbfbf7211 */ /* 0x000fe200000f0eff */
[----:B------:R-:W5:Y:S01]  /*1e60*/  LDG.E.U16 R50, desc[UR16][R50.64] ;  /* 0x0000001032327981 */ /* 0x000f62000c1e1500 */
[-C--:B------:R-:W-:Y:S02]  /*1e70*/  IADD3 R220, P6, PT, R213, R246.reuse, RZ ;  /* 0x000000f6d5dc7210 */ /* 0x080fe40007fde0ff */
[C---:B------:R-:W-:Y:S01]  /*1e80*/  IADD3 R206, P0, PT, R195.reuse, R246, RZ ;  /* 0x000000f6c3ce7210 */ /* 0x040fe20007f1e0ff */
[----:B------:R-:W5:Y:S01]  /*1e90*/  LDG.E.U16 R52, desc[UR16][R52.64] ;  /* 0x0000001034347981 */ /* 0x000f62000c1e1500 */
[----:B------:R-:W-:Y:S02]  /*1ea0*/  LEA.HI.X.SX32 R195, R195, R12, 0x1, P4 ;  /* 0x0000000cc3c37211 */ /* 0x000fe400020f0eff */
[----:B------:R-:W-:Y:S01]  /*1eb0*/  IADD3 R210, P4, PT, R247, R246, RZ ;  /* 0x000000f6f7d27210 */ /* 0x000fe20007f9e0ff */
[----:B------:R-:W5:Y:S01]  /*1ec0*/  LDG.E.U16 R54, desc[UR16][R54.64] ;  /* 0x0000001036367981 */ /* 0x000f62000c1e1500 */
[----:B------:R-:W-:-:S02]  /*1ed0*/  LEA.HI.X.SX32 R177, R177, R12, 0x1, P5 ;  /* 0x0000000cb1b17211 */ /* 0x000fc400028f0eff */
[-C--:B------:R-:W-:Y:S01]  /*1ee0*/  LEA.HI.X.SX32 R179, R179, R12.reuse, 0x1, P1 ;  /* 0x0000000cb3b37211 */ /* 0x080fe200008f0eff */
[----:B------:R-:W5:Y:S01]  /*1ef0*/  LDG.E.U16 R56, desc[UR16][R56.64] ;  /* 0x0000001038387981 */ /* 0x000f62000c1e1500 */
[-C--:B------:R-:W-:Y:S02]  /*1f00*/  LEA.HI.X.SX32 R185, R185, R12.reuse, 0x1, P3 ;  /* 0x0000000cb9b97211 */ /* 0x080fe400018f0eff */
[----:B------:R-:W-:Y:S01]  /*1f10*/  LEA.HI.X.SX32 R221, R221, R12, 0x1, P6 ;  /* 0x0000000cdddd7211 */ /* 0x000fe200030f0eff */
[----:B------:R-:W5:Y:S01]  /*1f20*/  LDG.E.U16 R58, desc[UR16][R58.64] ;  /* 0x000000103a3a7981 */ /* 0x000f62000c1e1500 */
[-C--:B------:R-:W-:Y:S02]  /*1f30*/  IADD3 R182, P5, PT, R182, R246.reuse, RZ ;  /* 0x000000f6b6b67210 */ /* 0x080fe40007fbe0ff */
[-C--:B------:R-:W-:Y:S01]  /*1f40*/  IADD3 R192, P1, PT, R183, R246.reuse, RZ ;  /* 0x000000f6b7c07210 */ /* 0x080fe20007f3e0ff */
[----:B------:R-:W5:Y:S01]  /*1f50*/  LDG.E.U16 R60, desc[UR16][R60.64] ;  /* 0x000000103c3c7981 */ /* 0x000f62000c1e1500 */
[----:B------:R-:W-:-:S02]  /*1f60*/  IADD3 R200, P3, PT, R200, R246, RZ ;  /* 0x000000f6c8c87210 */ /* 0x000fc40007f7e0ff */
[----:B------:R-:W-:Y:S01]  /*1f70*/  IADD3 R226, P6, PT, R217, R246, RZ ;  /* 0x000000f6d9e27210 */ /* 0x000fe20007fde0ff */
[----:B------:R-:W5:Y:S01]  /*1f80*/  LDG.E.U16 R62, desc[UR16][R62.64] ;  /* 0x000000103e3e7981 */ /* 0x000f62000c1e1500 */
[-C--:B------:R-:W-:Y:S02]  /*1f90*/  LEA.HI.X.SX32 R207, R207, R12.reuse, 0x1, P0 ;  /* 0x0000000ccfcf7211 */ /* 0x080fe400000f0eff */
[----:B------:R-:W-:Y:S01]  /*1fa0*/  LEA.HI.X.SX32 R211, R211, R12, 0x1, P4 ;  /* 0x0000000cd3d37211 */ /* 0x000fe200020f0eff */
[----:B------:R-:W5:Y:S01]  /*1fb0*/  LDG.E.U16 R44, desc[UR16][R44.64] ;  /* 0x000000102c2c7981 */ /* 0x000f62000c1e1500 */
[-C--:B------:R-:W-:Y:S02]  /*1fc0*/  IADD3 R212, P0, PT, R245, R246.reuse, RZ ;  /* 0x000000f6f5d47210 */ /* 0x080fe40007f1e0ff */
[----:B------:R-:W-:Y:S01]  /*1fd0*/  IADD3 R224, P4, PT, R227, R246, RZ ;  /* 0x000000f6e3e07210 */ /* 0x000fe20007f9e0ff */
[----:B------:R-:W5:Y:S01]  /*1fe0*/  LDG.E.U16 R66, desc[UR16][R66.64] ;  /* 0x0000001042427981 */ /* 0x000f62000c1e1500 */
[----:B------:R-:W-:-:S02]  /*1ff0*/  LEA.HI.X.SX32 R183, R183, R12, 0x1, P5 ;  /* 0x0000000cb7b77211 */ /* 0x000fc400028f0eff */
[-C--:B------:R-:W-:Y:S01]  /*2000*/  LEA.HI.X.SX32 R193, R193, R12.reuse, 0x1, P1 ;  /* 0x0000000cc1c17211 */ /* 0x080fe200008f0eff */
[----:B------:R-:W5:Y:S01]  /*2010*/  LDG.E.U16 R46, desc[UR16][R46.64] ;  /* 0x000000102e2e7981 */ /* 0x000f62000c1e1500 */
[-C--:B------:R-:W-:Y:S02]  /*2020*/  LEA.HI.X.SX32 R201, R201, R12.reuse, 0x1, P3 ;  /* 0x0000000cc9c97211 */ /* 0x080fe400018f0eff */
[----:B------:R-:W-:Y:S01]  /*2030*/  LEA.HI.X.SX32 R227, R223, R12, 0x1, P6 ;  /* 0x0000000cdfe37211 */ /* 0x000fe200030f0eff */
[----:B------:R-:W-:Y:S01]  /*2040*/  IMAD R223, R8, 0x6e, RZ ;  /* 0x0000006e08df7824 */ /* 0x000fe200078e02ff */
[-C--:B------:R-:W-:Y:S01]  /*2050*/  IADD3 R196, P5, PT, R196, R246.reuse, RZ ;  /* 0x000000f6c4c47210 */ /* 0x080fe20007fbe0ff */
[----:B------:R-:W5:Y:S01]  /*2060*/  LDG.E.U16 R70, desc[UR16][R70.64] ;  /* 0x0000001046467981 */ /* 0x000f62000c1e1500 */
[-C--:B------:R-:W-:Y:S02]  /*2070*/  IADD3 R198, P1, PT, R198, R246.reuse, RZ ;  /* 0x000000f6c6c67210 */ /* 0x080fe40007f3e0ff */
[----:B------:R-:W-:Y:S01]  /*2080*/  IADD3 R218, P3, PT, R239, R246, RZ ;  /* 0x000000f6efda7210 */ /* 0x000fe20007f7e0ff */
[----:B------:R-:W5:Y:S01]  /*2090*/  LDG.E.U16 R72, desc[UR16][R72.64] ;  /* 0x0000001048487981 */ /* 0x000f62000c1e1500 */
[----:B------:R-:W-:-:S02]  /*20a0*/  LEA.HI.X.SX32 R203, R203, R12, 0x1, P2 ;  /* 0x0000000ccbcb7211 */ /* 0x000fc400010f0eff */
[----:B------:R-:W-:Y:S01]  /*20b0*/  IADD3 R208, P2, PT, R208, R246, RZ ;  /* 0x000000f6d0d07210 */ /* 0x000fe20007f5e0ff */
[C---:B------:R-:W-:Y:S01]  /*20c0*/  IMAD R247, R8.reuse, 0xee, RZ ;  /* 0x000000ee08f77824 */ /* 0x040fe200078e02ff */
[----:B------:R-:W-:Y:S01]  /*20d0*/  LEA.HI.X.SX32 R213, R213, R12, 0x1, P0 ;  /* 0x0000000cd5d57211 */ /* 0x000fe200000f0eff */
[----:B------:R-:W5:Y:S01]  /*20e0*/  LDG.E.U16 R64, desc[UR16][R64.64] ;  /* 0x0000001040407981 */ /* 0x000f62000c1e1500 */
[----:B------:R-:W-:Y:S01]  /*20f0*/  IADD3 R228, P0, PT, R229, R246, RZ ;  /* 0x000000f6e5e47210 */ /* 0x000fe20007f1e0ff */
[----:B------:R-:W-:Y:S01]  /*2100*/  IMAD R229, R8, 0x37, RZ ;  /* 0x0000003708e57824 */ /* 0x000fe200078e02ff */
[-C--:B------:R-:W-:Y:S01]  /*2110*/  LEA.HI.X.SX32 R197, R197, R12.reuse, 0x1, P5 ;  /* 0x0000000cc5c57211 */ /* 0x080fe200028f0eff */
[----:B------:R-:W5:Y:S01]  /*2120*/  LDG.E.U16 R78, desc[UR16][R78.64] ;  /* 0x000000104e4e7981 */ /* 0x000f62000c1e1500 */
[-C--:B------:R-:W-:Y:S02]  /*2130*/  LEA.HI.X.SX32 R199, R199, R12.reuse, 0x1, P1 ;  /* 0x0000000cc7c77211 */ /* 0x080fe400008f0eff */
[----:B------:R-:W-:Y:S01]  /*2140*/  LEA.HI.X.SX32 R219, R219, R12, 0x1, P3 ;  /* 0x0000000cdbdb7211 */ /* 0x000fe200018f0eff */
[----:B------:R-:W5:Y:S01]  /*2150*/  LDG.E.U16 R68, desc[UR16][R68.64] ;  /* 0x0000001044447981 */ /* 0x000f62000c1e1500 */
[----:B------:R-:W-:-:S02]  /*2160*/  IADD3 R214, P5, PT, R243, R246, RZ ;  /* 0x000000f6f3d67210 */ /* 0x000fc40007fbe0ff */
[-C--:B------:R-:W-:Y:S01]  /*2170*/  IADD3 R216, P1, PT, R241, R246.reuse, RZ ;  /* 0x000000f6f1d87210 */ /* 0x080fe20007f3e0ff */
[----:B------:R-:W5:Y:S01]  /*2180*/  LDG.E.U16 R74, desc[UR16][R74.64] ;  /* 0x000000104a4a7981 */ /* 0x000f62000c1e1500 */
[----:B------:R-:W-:Y:S02]  /*2190*/  IADD3 R236, P3, PT, R223, R246, RZ ;  /* 0x000000f6dfec7210 */ /* 0x000fe40007f7e0ff */
[-C--:B------:R-:W-:Y:S01]  /*21a0*/  LEA.HI.X.SX32 R225, R225, R12.reuse, 0x1, P4 ;  /* 0x0000000ce1e17211 */ /* 0x080fe200020f0eff */
[C---:B------:R-:W-:Y:S01]  /*21b0*/  IMAD R239, R8.reuse, 0xbe, RZ ;  /* 0x000000be08ef7824 */ /* 0x040fe200078e02ff */
[----:B------:R-:W-:Y:S01]  /*21c0*/  LEA.HI.X.SX32 R209, R209, R12, 0x1, P2 ;  /* 0x0000000cd1d17211 */ /* 0x000fe200010f0eff */
[----:B------:R-:W-:Y:S01]  /*21d0*/  IMAD R241, R8, 0xce, RZ ;  /* 0x000000ce08f17824 */ /* 0x000fe200078e02ff */
[-C--:B------:R-:W-:Y:S01]  /*21e0*/  IADD3 R242, P4, PT, R38, R246.reuse, RZ ;  /* 0x000000f626f27210 */ /* 0x080fe20007f9e0ff */
[----:B------:R-:W5:Y:S01]  /*21f0*/  LDG.E.U16 R76, desc[UR16][R76.64] ;  /* 0x000000104c4c7981 */ /* 0x000f62000c1e1500 */
[----:B------:R-:W-:-:S02]  /*2200*/  IADD3 R222, P2, PT, R237, R246, RZ ;  /* 0x000000f6edde7210 */ /* 0x000fc40007f5e0ff */
[-C--:B------:R-:W-:Y:S01]  /*2210*/  LEA.HI.X.SX32 R215, R215, R12.reuse, 0x1, P5 ;  /* 0x0000000cd7d77211 */ /* 0x080fe200028f0eff */
[----:B------:R-:W5:Y:S01]  /*2220*/  LDG.E.U16 R80, desc[UR16][R80.64] ;  /* 0x0000001050507981 */ /* 0x000f62000c1e1500 */
[-C--:B------:R-:W-:Y:S02]  /*2230*/  LEA.HI.X.SX32 R217, R217, R12.reuse, 0x1, P1 ;  /* 0x0000000cd9d97211 */ /* 0x080fe400008f0eff */
[----:B------:R-:W-:Y:S01]  /*2240*/  LEA.HI.X.SX32 R237, R229, R12, 0x1, P3 ;  /* 0x0000000ce5ed7211 */ /* 0x000fe200018f0eff */
[----:B------:R-:W5:Y:S01]  /*2250*/  LDG.E.U16 R84, desc[UR16][R84.64] ;  /* 0x0000001054547981 */ /* 0x000f62000c1e1500 */
[-C--:B------:R-:W-:Y:S01]  /*2260*/  IADD3 R230, P5, PT, R231, R246.reuse, RZ ;  /* 0x000000f6e7e67210 */ /* 0x080fe20007fbe0ff */
[C---:B------:R-:W-:Y:S01]  /*2270*/  IMAD R231, R8.reuse, 0x47, RZ ;  /* 0x0000004708e77824 */ /* 0x040fe200078e02ff */
[-C--:B------:R-:W-:Y:S01]  /*2280*/  IADD3 R232, P6, PT, R233, R246.reuse, RZ ;  /* 0x000000f6e9e87210 */ /* 0x080fe20007fde0ff */
[C---:B------:R-:W-:Y:S01]  /*2290*/  IMAD R233, R8.reuse, 0x4f, RZ ;  /* 0x0000004f08e97824 */ /* 0x040fe200078e02ff */
[----:B------:R-:W-:Y:S01]  /*22a0*/  IADD3 R234, P1, PT, R235, R246, RZ ;  /* 0x000000f6ebea7210 */ /* 0x000fe20007f3e0ff */
[----:B------:R-:W-:Y:S01]  /*22b0*/  IMAD R235, R8, 0x57, RZ ;  /* 0x0000005708eb7824 */ /* 0x000fe200078e02ff */
[-C--:B------:R-:W-:Y:S01]  /*22c0*/  LEA.HI.X.SX32 R243, R82, R12.reuse, 0x1, P4 ;  /* 0x0000000c52f37211 */ /* 0x080fe200020f0eff */
[----:B------:R-:W-:Y:S01]  /*22d0*/  IMAD R82, R8, 0x67, RZ ;  /* 0x0000006708527824 */ /* 0x000fe200078e02ff */
[-C--:B------:R-:W-:Y:S01]  /*22e0*/  LEA.HI.X.SX32 R229, R38, R12.reuse, 0x1, P0 ;  /* 0x0000000c26e57211 */ /* 0x080fe200000f0eff */
[C---:B------:R-:W-:Y:S01]  /*22f0*/  IMAD R38, R8.reuse, 0x6f, RZ ;  /* 0x0000006f08267824 */ /* 0x040fe200078e02ff */
[----:B------:R-:W-:Y:S01]  /*2300*/  LEA.HI.X.SX32 R223, R223, R12, 0x1, P2 ;  /* 0x0000000cdfdf7211 */ /* 0x000fe200010f0eff */
[----:B------:R-:W-:Y:S01]  /*2310*/  IMAD R8, R8, 0x77, RZ ;  /* 0x0000007708087824 */ /* 0x000fe200078e02ff */
[-C--:B------:R-:W-:Y:S01]  /*2320*/  IADD3 R238, P3, PT, R239, R246.reuse, RZ ;  /* 0x000000f6efee7210 */ /* 0x080fe20007f7e0ff */
[----:B------:R-:W5:Y:S01]  /*2330*/  LDG.E.U16 R86, desc[UR16][R86.64] ;  /* 0x0000001056567981 */ /* 0x000f62000c1e1500 */
[----:B------:R-:W-:-:S02]  /*2340*/  IADD3 R240, P2, PT, R241, R246, RZ ;  /* 0x000000f6f1f07210 */ /* 0x000fc40007f5e0ff */
[-C--:B------:R-:W-:Y:S01]  /*2350*/  IADD3 R244, P4, PT, R244, R246.reuse, RZ ;  /* 0x000000f6f4f47210 */ /* 0x080fe20007f9e0ff */
[----:B------:R-:W5:Y:S01]  /*2360*/  LDG.E.U16 R94, desc[UR16][R94.64] ;  /* 0x000000105e5e7981 */ /* 0x000f62000c1e1500 */
[----:B------:R-:W-:Y:S02]  /*2370*/  IADD3 R246, P0, PT, R247, R246, RZ ;  /* 0x000000f6f7f67210 */ /* 0x000fe40007f1e0ff */
[----:B------:R-:W-:Y:S01]  /*2380*/  SHF.L.U32 R5, R5, 0x1, RZ ;  /* 0x0000000105057819 */ /* 0x000fe200000006ff */
[----:B------:R-:W5:Y:S01]  /*2390*/  LDG.E.U16 R96, desc[UR16][R96.64] ;  /* 0x0000001060607981 */ /* 0x000f62000c1e1500 */
[-C--:B------:R-:W-:Y:S02]  /*23a0*/  LEA.HI.X.SX32 R247, R8, R12.reuse, 0x1, P0 ;  /* 0x0000000c08f77211 */ /* 0x080fe400000f0eff */
[----:B------:R-:W1:Y:S01]  /*23b0*/  LDC R8, c[0x0][0x380] ;  /* 0x0000e000ff087b82 */ /* 0x000e620000000800 */
[-C--:B------:R-:W-:Y:S01]  /*23c0*/  LEA.HI.X.SX32 R239, R112, R12.reuse, 0x1, P3 ;  /* 0x0000000c70ef7211 */ /* 0x080fe200018f0eff */
[----:B------:R-:W5:Y:S01]  /*23d0*/  LDG.E.U16 R98, desc[UR16][R98.64] ;  /* 0x0000001062627981 */ /* 0x000f62000c1e1500 */
[----:B------:R-:W-:-:S02]  /*23e0*/  LEA.HI.X.SX32 R231, R231, R12, 0x1, P5 ;  /* 0x0000000ce7e77211 */ /* 0x000fc400028f0eff */
[-C--:B------:R-:W-:Y:S01]  /*23f0*/  LEA.HI.X.SX32 R233, R233, R12.reuse, 0x1, P6 ;  /* 0x0000000ce9e97211 */ /* 0x080fe200030f0eff */
[----:B------:R-:W5:Y:S02]  /*2400*/  LDG.E.U16 R100, desc[UR16][R100.64] ;  /* 0x0000001064647981 */ /* 0x000f64000c1e1500 */
[----:B------:R-:W2:Y:S01]  /*2410*/  LDC R112, c[0x0][0x3b8] ;  /* 0x0000ee00ff707b82 */ /* 0x000ea20000000800 */
[-C--:B------:R-:W-:Y:S01]  /*2420*/  LEA.HI.X.SX32 R235, R235, R12.reuse, 0x1, P1 ;  /* 0x0000000cebeb7211 */ /* 0x080fe200008f0eff */
[----:B------:R-:W5:Y:S01]  /*2430*/  LDG.E.U16 R102, desc[UR16][R102.64] ;  /* 0x0000001066667981 */ /* 0x000f62000c1e1500 */
[-C--:B------:R-:W-:Y:S02]  /*2440*/  LEA.HI.X.SX32 R241, R82, R12.reuse, 0x1, P2 ;  /* 0x0000000c52f17211 */ /* 0x080fe400010f0eff */
[----:B------:R-:W-:Y:S01]  /*2450*/  LEA.HI.X.SX32 R245, R38, R12, 0x1, P4 ;  /* 0x0000000c26f57211 */ /* 0x000fe200020f0eff */
[----:B------:R-:W5:Y:S04]  /*2460*/  LDG.E.U16 R88, desc[UR16][R88.64] ;  /* 0x0000001058587981 */ /* 0x000f68000c1e1500 */
[----:B------:R-:W5:Y:S04]  /*2470*/  LDG.E.U16 R90, desc[UR16][R90.64] ;  /* 0x000000105a5a7981 */ /* 0x000f68000c1e1500 */
[----:B------:R-:W5:Y:S01]  /*2480*/  LDG.E.U16 R92, desc[UR16][R92.64] ;  /* 0x000000105c5c7981 */ /* 0x000f62000c1e1500 */
[----:B-1----:R-:W-:-:S03]  /*2490*/  IADD3 R5, PT, PT, R5, UR4, R8 ;  /* 0x0000000405057c10 */ /* 0x002fc6000fffe008 */
[----:B------:R-:W5:Y:S04]  /*24a0*/  LDG.E.U16 R104, desc[UR16][R104.64] ;  /* 0x0000001068687981 */ /* 0x000f68000c1e1500 */
[----:B------:R-:W5:Y:S01]  /*24b0*/  LDG.E.U16 R106, desc[UR16][R106.64] ;  /* 0x000000106a6a7981 */ /* 0x000f62000c1e1500 */
[CC--:B--2---:R-:W-:Y:S01]  /*24c0*/  LEA R8, R112.reuse, R5.reuse, 0x6 ;  /* 0x0000000570087211 */ /* 0x0c4fe200078e30ff */
[C-C-:B------:R-:W-:Y:S01]  /*24d0*/  IMAD R38, R112.reuse, 0x82, R5.reuse ;  /* 0x0000008270267824 */ /* 0x140fe200078e0205 */
[C---:B------:R-:W-:Y:S01]  /*24e0*/  LEA R12, R112.reuse, R5, 0x7 ;  /* 0x00000005700c7211 */ /* 0x040fe200078e38ff */
[C-C-:B------:R-:W-:Y:S01]  /*24f0*/  IMAD R82, R112.reuse, 0x84, R5.reuse ;  /* 0x0000008470527824 */ /* 0x140fe200078e0205 */
[----:B------:R-:W5:Y:S01]  /*2500*/  LDG.E.U16 R108, desc[UR16][R108.64] ;  /* 0x000000106c6c7981 */ /* 0x000f62000c1e1500 */
[----:B------:R-:W-:-:S03]  /*2510*/  IMAD R112, R112, 0x86, R5 ;  /* 0x0000008670707824 */ /* 0x000fc600078e0205 */
[----:B------:R-:W5:Y:S04]  /*2520*/  LDG.E.U16 R110, desc[UR16][R110.64] ;  /* 0x000000106e6e7981 */ /* 0x000f68000c1e1500 */
        /* <DEDUP_REMOVED lines=69> */
[----:B------:R-:W5:Y:S01]  /*2980*/  LDG.E.U16 R112, desc[UR16][R112.64] ;  /* 0x0000001070707981 */ /* 0x000f62000c1e1500 */
[----:B------:R-:W-:-:S02]  /*2990*/  SHF.R.U32.HI R5, RZ, 0x5, R252 ;  /* 0x00000005ff057819 */ /* 0x000fc400000116fc */
[----:B0-----:R-:W-:Y:S01]  /*29a0*/  R2UR UR69, R250 ;  /* 0x00000000fa4572ca */ /* 0x001fe200000e0000 */
[----:B------:R0:W5:Y:S01]  /*29b0*/  LDG.E.U16 R134, desc[UR16][R134.64] ;  /* 0x0000001086867981 */ /* 0x000162000c1e1500 */
[C---:B------:R-:W-:Y:S02]  /*29c0*/  SHF.L.U32 R250, R252.reuse, 0x8, RZ ;  /* 0x00000008fcfa7819 */ /* 0x040fe400000006ff */
[----:B------:R-:W-:Y:S02]  /*29d0*/  R2UR UR4, R5 ;  /* 0x00000000050472ca */ /* 0x000fe400000e0000 */
[----:B0-----:R-:W-:-:S04]  /*29e0*/  SHF.L.U32 R135, R252, 0x1, RZ ;  /* 0x00000001fc877819 */ /* 0x001fc800000006ff */
[----:B------:R-:W-:Y:S01]  /*29f0*/  LOP3.LUT R5, R250, 0xc07e, R135, 0xc8, !PT ;  /* 0x0000c07efa057812 */ /* 0x000fe200078ec887 */
[----:B------:R-:W-:Y:S08]  /*2a00*/  BRA.U UP0, `(.L_x_5) ;  /* 0x0000000100187547 */ /* 0x000ff0000b800000 */
[----:B------:R-:W-:Y:S01]  /*2a10*/  ELECT P0, URZ, PT ;  /* 0x0000000000ff782f */ /* 0x000fe20003800000 */
[----:B------:R-:W-:Y:S01]  /*2a20*/  HFMA2 R7, -RZ, RZ, 0, 5.9604644775390625e-08 ;  /* 0x00000001ff077431 */ /* 0x000fe200000001ff */
[----:B------:R-:W-:Y:S01]  /*2a30*/  UMOV UR5, 0x40 ;  /* 0x0000004000057882 */ /* 0x000fe20000000000 */
[----:B------:R-:W-:Y:S01]  /*2a40*/  UVIRTCOUNT.DEALLOC.SMPOOL 0x80 ;  /* 0x000000800000784c */ /* 0x000fe20000000000 */
[----:B------:R-:W-:-:S09]  /*2a50*/  ULEA UR5, UR8, UR5, 0x18 ;  /* 0x0000000508057291 */ /* 0x000fd2000f8ec0ff */
[----:B------:R0:W-:Y:S03]  /*2a60*/  @P0 STS.U8 [UR5], R7 ;  /* 0x00000007ff000988 */ /* 0x0001e60008000005 */
.L_x_5:
[----:B------:R-:W1:Y:S01]  /*2a70*/  LDCU.64 UR6, c[0x0][0x3c0] ;  /* 0x00007800ff0677ac */ /* 0x000e620008000a00 */
[C---:B0-----:R-:W-:Y:S01]  /*2a80*/  LOP3.LUT R7, R5.reuse, 0x10, RZ, 0x3c, !PT ;  /* 0x0000001005077812 */ /* 0x041fe200078e3cff */
[----:B-----5:R-:W-:Y:S01]  /*2a90*/  STS.U16 [R5+UR70], R251 ;  /* 0x000000fb05007988 */ /* 0x020fe20008000446 */
[C---:B------:R-:W-:Y:S01]  /*2aa0*/  LOP3.LUT P6, RZ, R252.reuse, 0xff, RZ, 0xc0, !PT ;  /* 0x000000fffcff7812 */ /* 0x040fe200078cc0ff */
[----:B------:R-:W0:Y:S01]  /*2ab0*/  LDCU UR5, c[0x0][0x3c8] ;  /* 0x00007900ff0577ac */ /* 0x000e220008000800 */
[----:B------:R-:W-:Y:S01]  /*2ac0*/  PRMT R13, RZ, 0x7610, R13 ;  /* 0x00007610ff0d7816 */ /* 0x000fe2000000000d */
[----:B------:R2:W-:Y:S01]  /*2ad0*/  STS.U16 [R5+UR70+0x400], R0 ;  /* 0x0004000005007988 */ /* 0x0005e20008000446 */
[----:B------:R-:W3:Y:S01]  /*2ae0*/  LDC R17, c[0x0][0x3d8] ;  /* 0x0000f600ff117b82 */ /* 0x000ee20000000800 */
[----:B------:R-:W-:Y:S01]  /*2af0*/  UMOV UR12, 0x1 ;  /* 0x00000001000c7882 */ /* 0x000fe20000000000 */
[----:B------:R-:W4:Y:S01]  /*2b00*/  LDCU UR13, c[0x0][0x3d8] ;  /* 0x00007b00ff0d77ac */ /* 0x000f220008000800 */
[----:B------:R1:W-:Y:S01]  /*2b10*/  STS.U16 [R5+UR70+0x800], R2 ;  /* 0x0008000205007988 */ /* 0x0003e20008000446 */
[----:B------:R-:W3:Y:S03]  /*2b20*/  LDCU UR14, c[0x0][0x3d8] ;  /* 0x00007b00ff0e77ac */ /* 0x000ee60008000800 */
[----:B------:R-:W-:Y:S01]  /*2b30*/  STS.U16 [R5+UR70+0x1000], R8 ;  /* 0x0010000805007988 */ /* 0x000fe20008000446 */
[----:B------:R-:W3:Y:S01]  /*2b40*/  LDC R19, c[0x0][0x3d8] ;  /* 0x0000f600ff137b82 */ /* 0x000ee20000000800 */
[----:B--2---:R-:W-:Y:S01]  /*2b50*/  LOP3.LUT R0, R252, 0x7f, RZ, 0xc0, !PT ;  /* 0x0000007ffc007812 */ /* 0x004fe200078ec0ff */
[----:B------:R-:W-:Y:S01]  /*2b60*/  VOTEU.ALL UP1, P6 ;  /* 0x0000000000ff7886 */ /* 0x000fe20003020000 */
[----:B------:R-:W-:Y:S01]  /*2b70*/  STS.U16 [R5+UR70+0x2000], R12 ;  /* 0x0020000c05007988 */ /* 0x000fe20008000446 */
[----:B-1----:R-:W-:Y:S01]  /*2b80*/  UIMAD UR6, UR71, UR6, URZ ;  /* 0x00000006470672a4 */ /* 0x002fe2000f8e02ff */
[----:B------:R-:W-:Y:S01]  /*2b90*/  SHF.R.U32.HI R2, RZ, 0x7, R252 ;  /* 0x00000007ff027819 */ /* 0x000fe200000116fc */
[----:B------:R-:W-:Y:S01]  /*2ba0*/  VOTEU.ALL UP2, P6 ;  /* 0x0000000000ff7886 */ /* 0x000fe20003040000 */
[----:B------:R1:W-:Y:S01]  /*2bb0*/  STS.U16 [R5+UR70+0x2400], R3 ;  /* 0x0024000305007988 */ /* 0x0003e20008000446 */
[----:B0-----:R-:W-:Y:S01]  /*2bc0*/  IMAD R0, R0, UR5, RZ ;  /* 0x0000000500007c24 */ /* 0x001fe2000f8e02ff */
[----:B------:R-:W-:Y:S01]  /*2bd0*/  USHF.L.U32 UR5, UR6, 0x1, URZ ;  /* 0x0000000106057899 */ /* 0x000fe200080006ff */
[----:B------:R-:W-:Y:S01]  /*2be0*/  SGXT.U32 R2, R2, 0x1 ;  /* 0x000000010202781a */ /* 0x000fe20000000000 */
[----:B------:R-:W-:Y:S01]  /*2bf0*/  STS.U16 [R5+UR70+0x1400], R6 ;  /* 0x0014000605007988 */ /* 0x000fe20008000446 */
[----:B------:R-:W-:Y:S01]  /*2c00*/  UIMAD.WIDE UR8, UR6, 0x2, URZ ;  /* 0x00000002060878a5 */ /* 0x000fe2000f8e02ff */
[----:B------:R-:W-:Y:S01]  /*2c10*/  MOV R9, UR7 ;  /* 0x0000000700097c02 */ /* 0x000fe20008000f00 */
[----:B------:R-:W-:Y:S01]  /*2c20*/  USHF.L.U32 UR6, UR4, 0x15, URZ ;  /* 0x0000001504067899 */ /* 0x000fe200080006ff */
[----:B------:R0:W-:Y:S01]  /*2c30*/  STS.U16 [R5+UR70+0x2800], R4 ;  /* 0x0028000405007988 */ /* 0x0001e20008000446 */
[----:B------:R-:W-:Y:S01]  /*2c40*/  ULOP3.LUT UR8, UR4, 0x4, URZ, 0xc0, !UPT ;  /* 0x0000000404087892 */ /* 0x000fe2000f8ec0ff */
[----:B-1----:R-:W-:Y:S01]  /*2c50*/  LOP3.LUT R3, R5, 0x20, RZ, 0x3c, !PT ;  /* 0x0000002005037812 */ /* 0x002fe200078e3cff */
[----:B------:R-:W-:Y:S01]  /*2c60*/  ULOP3.LUT UR6, UR6, 0x600000, URZ, 0xc0, !UPT ;  /* 0x0060000006067892 */ /* 0x000fe2000f8ec0ff */
[----:B------:R-:W-:Y:S01]  /*2c70*/  STS.U16 [R5+UR70+0x2c00], R10 ;  /* 0x002c000a05007988 */ /* 0x000fe20008000446 */
[----:B------:R-:W-:Y:S01]  /*2c80*/  IMAD R2, R2, UR7, RZ ;  /* 0x0000000702027c24 */ /* 0x000fe2000f8e02ff */
[----:B------:R-:W-:-:S04]  /*2c90*/  @!UP1 UIADD3 UR10, UPT, UPT, -UR12, 0x100000, URZ ;  /* 0x001000000c0a9890 */ /* 0x000fc8000fffe1ff */
[----:B------:R-:W-:Y:S02]  /*2ca0*/  @!UP1 USHF.L.U32 UR11, UR10, 0xb, URZ ;  /* 0x0000000b0a0b9899 */ /* 0x000fe400080006ff */
[----:B------:R-:W-:Y:S02]  /*2cb0*/  @!UP1 USHF.L.U32 UR10, UR10, 0x1, URZ ;  /* 0x000000010a0a9899 */ /* 0x000fe400080006ff */
[----:B------:R-:W-:Y:S01]  /*2cc0*/  UIADD3 UR68, UPT, UPT, UR69, UR6, URZ ;  /* 0x0000000645447290 */ /* 0x000fe2000fffe0ff */
[----:B------:R1:W-:Y:S01]  /*2cd0*/  STS.U16 [R5+UR70+0xc00], R16 ;  /* 0x000c001005007988 */ /* 0x0003e20008000446 */
[----:B------:R-:W-:Y:S02]  /*2ce0*/  MOV R11, UR7 ;  /* 0x00000007000b7c02 */ /* 0x000fe40008000f00 */
[----:B------:R-:W-:Y:S01]  /*2cf0*/  ULEA UR68, UR8, UR68, 0x5 ;  /* 0x0000004408447291 */ /* 0x000fe2000f8e28ff */
[----:B------:R-:W-:Y:S01]  /*2d00*/  STS.U16 [R5+UR70+0x1800], R18 ;  /* 0x0018001205007988 */ /* 0x000fe20008000446 */
[----:B0-----:R-:W-:-:S02]  /*2d10*/  MOV R4, UR7 ;  /* 0x0000000700047c02 */ /* 0x001fc40008000f00 */
[----:B------:R-:W-:Y:S01]  /*2d20*/  PRMT R8, RZ, 0x7610, R8 ;  /* 0x00007610ff087816 */ /* 0x000fe20000000008 */
[----:B------:R0:W-:Y:S01]  /*2d30*/  STS.U16 [R5+UR70+0x3000], R14 ;  /* 0x0030000e05007988 */ /* 0x0001e20008000446 */
[----:B------:R-:W-:Y:S01]  /*2d40*/  PRMT R12, RZ, 0x7610, R12 ;  /* 0x00007610ff0c7816 */ /* 0x000fe2000000000c */
[----:B-1----:R-:W1:Y:S01]  /*2d50*/  LDC R16, c[0x0][0x3d8] ;  /* 0x0000f600ff107b82 */ /* 0x002e620000000800 */
[----:B------:R-:W-:Y:S01]  /*2d60*/  PRMT R10, RZ, 0x7610, R10 ;  /* 0x00007610ff0a7816 */ /* 0x000fe2000000000a */
[----:B------:R-:W-:Y:S04]  /*2d70*/  STS.U16 [R5+UR70+0x3400], R20 ;  /* 0x0034001405007988 */ /* 0x000fe80008000446 */
[----:B------:R-:W-:Y:S01]  /*2d80*/  STS.U16 [R5+UR70+0x1c00], R26 ;  /* 0x001c001a05007988 */ /* 0x000fe20008000446 */
[----:B0-----:R-:W-:Y:S01]  /*2d90*/  PRMT R14, RZ, 0x7610, R14 ;  /* 0x00007610ff0e7816 */ /* 0x001fe2000000000e */
[----:B------:R-:W0:Y:S02]  /*2da0*/  LDC R18, c[0x0][0x3d8] ;  /* 0x0000f600ff127b82 */ /* 0x000e240000000800 */
[----:B------:R-:W-:Y:S04]  /*2db0*/  STS.U16 [R5+UR70+0x3800], R22 ;  /* 0x0038001605007988 */ /* 0x000fe80008000446 */
        /* <DEDUP_REMOVED lines=16> */
[----:B------:R2:W-:Y:S04]  /*2ec0*/  STS.U16 [R7+UR70+0x3c80], R44 ;  /* 0x003c802c07007988 */ /* 0x0005e80008000446 */
[----:B------:R-:W-:Y:S04]  /*2ed0*/  STS.U16 [R3+UR70+0x500], R248 ;  /* 0x000500f803007988 */ /* 0x000fe80008000446 */
[----:B------:R-:W-:Y:S01]  /*2ee0*/  STS.U16 [R3+UR70+0x900], R66 ;  /* 0x0009004203007988 */ /* 0x000fe20008000446 */
[----:B--2---:R-:W-:-:S03]  /*2ef0*/  LOP3.LUT R7, R5, 0x30, RZ, 0x3c, !PT ;  /* 0x0000003005077812 */ /* 0x004fc600078e3cff */
        /* <DEDUP_REMOVED lines=51> */
[----:B------:R-:W-:Y:S01]  /*3230*/  STS.U16 [R7+UR70+0xa80], R96 ;  /* 0x000a806007007988 */ /* 0x000fe20008000446 */
[----:B------:R-:W-:-:S03]  /*3240*/  LOP3.LUT R5, R5, 0x70, RZ, 0x3c, !PT ;  /* 0x0000007005057812 */ /* 0x000fc600078e3cff */
        /* <DEDUP_REMOVED lines=15> */
[----:B--2---:R-:W2:Y:S03]  /*3340*/  LDC.64 R6, c[0x0][0x388] ;  /* 0x0000e200ff067b82 */ /* 0x004ea60000000a00 */
        /* <DEDUP_REMOVED lines=16> */
[C---:B0-----:R-:W-:Y:S01]  /*3450*/  SHF.L.U32 R3, R0.reuse, 0x1, RZ ;  /* 0x0000000100037819 */ /* 0x041fe200000006ff */
[----:B------:R-:W-:-:S02]  /*3460*/  IMAD.HI R0, R0, 0x2, RZ ;  /* 0x0000000200007827 */ /* 0x000fc400078e02ff */
[----:B------:R-:W-:Y:S01]  /*3470*/  STS.U16 [R5+UR70+0xb80], R202 ;  /* 0x000b80ca05007988 */ /* 0x000fe20008000446 */
[----:B--2---:R-:W-:Y:S01]  /*3480*/  IADD3 R159, P0, P1, R3, UR5, R6 ;  /* 0x00000005039f7c10 */ /* 0x004fe2000f91e006 */
[----:B------:R-:W0:Y:S02]  /*3490*/  LDCU UR5, c[0x0][0x3d4] ;  /* 0x00007a80ff0577ac */ /* 0x000e240008000800 */
[----:B------:R-:W-:Y:S01]  /*34a0*/  STS.U16 [R5+UR70+0xf80], R206 ;  /* 0x000f80ce05007988 */ /* 0x000fe20008000446 */
[----:B------:R-:W-:Y:S02]  /*34b0*/  MOV R3, UR7 ;  /* 0x0000000700037c02 */ /* 0x000fe40008000f00 */
[----:B------:R-:W-:Y:S01]  /*34c0*/  IADD3.X R7, PT, PT, R0, UR9, R7, P0, P1 ;  /* 0x0000000900077c10 */ /* 0x000fe200087e2407 */
[----:B------:R-:W-:Y:S01]  /*34d0*/  STS.U16 [R5+UR70+0x1380], R220 ;  /* 0x001380dc05007988 */ /* 0x000fe20008000446 */
[----:B------:R-:W2:Y:S01]  /*34e0*/  S2UR UR9, SR_CTAID.X ;  /* 0x00000000000979c3 */ /* 0x000ea20000002500 */
[----:B------:R-:W-:-:S02]  /*34f0*/  LEA R0, R3, R2, 0x1 ;  /* 0x0000000203007211 */ /* 0x000fc400078e08ff */
[----:B------:R-:W-:Y:S01]  /*3500*/  STS.U16 [R5+UR70+0x1780], R226 ;  /* 0x001780e205007988 */ /* 0x000fe20008000446 */
[----:B------:R-:W-:Y:S02]  /*3510*/  LEA R172, P0, R2, R159, 0x1 ;  /* 0x0000009f02ac7211 */ /* 0x000fe400078008ff */
[----:B------:R-:W-:Y:S01]  /*3520*/  LEA R3, R9, R0, 0x1 ;  /* 0x0000000009037211 */ /* 0x000fe200078e08ff */
[----:B------:R-:W-:Y:S01]  /*3530*/  STS.U16 [R5+UR70+0x1b80], R236 ;  /* 0x001b80ec05007988 */ /* 0x000fe20008000446 */
[----:B------:R-:W-:Y:S02]  /*3540*/  MOV R6, UR7 ;  /* 0x0000000700067c02 */ /* 0x000fe40008000f00 */
[----:B------:R-:W-:Y:S01]  /*3550*/  LEA R4, R4, R3, 0x1 ;  /* 0x0000000304047211 */ /* 0x000fe200078e08ff */
[----:B------:R-:W-:Y:S01]  /*3560*/  STS.U16 [R5+UR70+0x1f80], R242 ;  /* 0x001f80f205007988 */ /* 0x000fe20008000446 */
[----:B------:R-:W-:Y:S02]  /*3570*/  LEA.HI.X.SX32 R173, R2, R7, 0x1, P0 ;  /* 0x0000000702ad7211 */ /* 0x000fe400000f0eff */
[-C--:B------:R-:W-:Y:S01]  /*3580*/  LEA R168, P0, R3, R159.reuse, 0x1 ;  /* 0x0000009f03a87211 */ /* 0x080fe200078008ff */
[----:B------:R-:W-:Y:S01]  /*3590*/  STS.U16 [R5+UR70+0x3f80], R180 ;  /* 0x003f80b405007988 */ /* 0x000fe20008000446 */
[----:B------:R-:W-:-:S02]  /*35a0*/  LEA R170, P1, R0, R159, 0x1 ;  /* 0x0000009f00aa7211 */ /* 0x000fc400078208ff */
[----:B------:R-:W-:Y:S01]  /*35b0*/  LEA.HI.X.SX32 R169, R3, R7, 0x1, P0 ;  /* 0x0000000703a97211 */ /* 0x000fe200000f0eff */
[----:B------:R-:W-:Y:S01]  /*35c0*/  STS.U16 [R5+UR70+0x2380], R230 ;  /* 0x002380e605007988 */ /* 0x000fe20008000446 */
[----:B------:R-:W-:Y:S02]  /*35d0*/  LEA R166, P2, R4, R159, 0x1 ;  /* 0x0000009f04a67211 */ /* 0x000fe400078408ff */
[-C--:B------:R-:W-:Y:S01]  /*35e0*/  LEA.HI.X.SX32 R171, R0, R7.reuse, 0x1, P1 ;  /* 0x0000000700ab7211 */ /* 0x080fe200008f0eff */
[----:B------:R-:W-:Y:S01]  /*35f0*/  STS.U16 [R5+UR70+0x2780], R232 ;  /* 0x002780e805007988 */ /* 0x000fe20008000446 */
[----:B--2---:R-:W-:Y:S01]  /*3600*/  USHF.L.U32 UR9, UR9, 0x8, URZ ;  /* 0x0000000809097899 */ /* 0x004fe200080006ff */
[----:B------:R-:W-:Y:S02]  /*3610*/  LEA.HI.X.SX32 R167, R4, R7, 0x1, P2 ;  /* 0x0000000704a77211 */ /* 0x000fe400010f0eff */
[----:B------:R-:W-:Y:S01]  /*3620*/  STS.U16 [R5+UR70+0x2b80], R234 ;  /* 0x002b80ea05007988 */ /* 0x000fe20008000446 */
[----:B------:R-:W-:-:S03]  /*3630*/  UIADD3 UR15, UPT, UPT, UR9, 0x100, URZ ;  /* 0x00000100090f7890 */ /* 0x000fc6000fffe0ff */
[----:B------:R-:W-:Y:S04]  /*3640*/  STS.U16 [R5+UR70+0x2f80], R238 ;  /* 0x002f80ee05007988 */ /* 0x000fe80008000446 */
[----:B------:R-:W-:Y:S04]  /*3650*/  STS.U16 [R5+UR70+0x3380], R240 ;  /* 0x003380f005007988 */ /* 0x000fe80008000446 */
[----:B------:R-:W-:Y:S04]  /*3660*/  STS.U16 [R5+UR70+0x3780], R244 ;  /* 0x003780f405007988 */ /* 0x000fe80008000446 */
[----:B------:R2:W-:Y:S01]  /*3670*/  STS.U16 [R5+UR70+0x3b80], R246 ;  /* 0x003b80f605007988 */ /* 0x0005e20008000446 */
[----:B------:R-:W-:Y:S01]  /*3680*/  STTM.x128 tmem[UR68], RZ ;  /* 0x000000ff000079ed */ /* 0x000fe200083c0044 */
[----:B------:R-:W0:Y:S02]  /*3690*/  FENCE.VIEW.ASYNC.T ;  /* 0x00000000000073c6 */ /* 0x000e240000000200 */
[----:B0-----:R-:W-:Y:S01]  /*36a0*/  BAR.SYNC.DEFER_BLOCKING 0x0 ;  /* 0x0000000000007b1d */ /* 0x001fe20000010000 */
[----:B--2---:R-:W-:-:S04]  /*36b0*/  MOV R5, UR7 ;  /* 0x0000000700057c02 */ /* 0x004fc80008000f00 */
[----:B------:R-:W-:-:S04]  /*36c0*/  LEA R5, R5, R4, 0x1 ;  /* 0x0000000405057211 */ /* 0x000fc800078e08ff */
[----:B------:R-:W-:Y:S02]  /*36d0*/  LEA R6, R6, R5, 0x1 ;  /* 0x0000000506067211 */ /* 0x000fe400078e08ff */
[----:B------:R-:W-:Y:S02]  /*36e0*/  LEA R164, P0, R5, R159, 0x1 ;  /* 0x0000009f05a47211 */ /* 0x000fe400078008ff */
[----:B------:R-:W-:Y:S02]  /*36f0*/  LEA R2, R9, R6, 0x1 ;  /* 0x0000000609027211 */ /* 0x000fe400078e08ff */
[----:B------:R-:W-:Y:S02]  /*3700*/  LEA.HI.X.SX32 R165, R5, R7, 0x1, P0 ;  /* 0x0000000705a57211 */ /* 0x000fe400000f0eff */
[----:B------:R-:W-:Y:S01]  /*3710*/  LEA R0, R11, R2, 0x1 ;  /* 0x000000020b007211 */ /* 0x000fe200078e08ff */
[----:B------:R-:W0:Y:S01]  /*3720*/  LDC.64 R4, c[0x0][0x390] ;  /* 0x0000e400ff047b82 */ /* 0x000e220000000a00 */
[----:B------:R-:W-:-:S02]  /*3730*/  ISETP.LT.AND P0, PT, RZ, UR15, PT ;  /* 0x0000000fff007c0c */ /* 0x000fc4000bf01270 */
[-C--:B------:R-:W-:Y:S02]  /*3740*/  LEA R162, P1, R6, R159.reuse, 0x1 ;  /* 0x0000009f06a27211 */ /* 0x080fe400078208ff */
[-C--:B------:R-:W-:Y:S02]  /*3750*/  LEA R160, P2, R2, R159.reuse, 0x1 ;  /* 0x0000009f02a07211 */ /* 0x080fe400078408ff */
[----:B------:R-:W-:Y:S01]  /*3760*/  LEA R158, P3, R0, R159, 0x1 ;  /* 0x0000009f009e7211 */ /* 0x000fe200078608ff */
[----:B------:R-:W2:Y:S02]  /*3770*/  FENCE.VIEW.ASYNC.S ;  /* 0x00000000000073c6 */ /* 0x000ea40000000000 */
[----:B--2---:R2:W2:Y:S02]  /*3780*/  @!UP2 SYNCS.EXCH.64 URZ, [UR70+0x13000], UR10 ;  /* 0x0130000a46ffa5b2 */ /* 0x0044a40008000100 */
[----:B--2---:R-:W-:Y:S01]  /*3790*/  BAR.SYNC.DEFER_BLOCKING 0x0 ;  /* 0x0000000000007b1d */ /* 0x004fe20000010000 */
[----:B------:R-:W-:-:S02]  /*37a0*/  LEA.HI.X.SX32 R163, R6, R7, 0x1, P1 ;  /* 0x0000000706a37211 */ /* 0x000fc400008f0eff */
[-C--:B------:R-:W-:Y:S02]  /*37b0*/  LEA.HI.X.SX32 R161, R2, R7.reuse, 0x1, P2 ;  /* 0x0000000702a17211 */ /* 0x080fe400010f0eff */
[----:B------:R-:W-:Y:S02]  /*37c0*/  LEA.HI.X.SX32 R159, R0, R7, 0x1, P3 ;  /* 0x00000007009f7211 */ /* 0x000fe400018f0eff */
[----:B------:R-:W-:Y:S02]  /*37d0*/  PRMT R7, RZ, 0x7610, R7 ;  /* 0x00007610ff077816 */ /* 0x000fe40000000007 */
[----:B------:R-:W-:Y:S02]  /*37e0*/  PRMT R11, RZ, 0x7610, R11 ;  /* 0x00007610ff0b7816 */ /* 0x000fe4000000000b */
[----:B------:R-:W-:Y:S01]  /*37f0*/  PRMT R9, RZ, 0x7610, R9 ;  /* 0x00007610ff097816 */ /* 0x000fe20000000009 */
[----:B------:R-:W2:Y:S01]  /*3800*/  LDCU UR10, c[0x0][0x3d0] ;  /* 0x00007a00ff0a77ac */ /* 0x000ea20008000800 */
[----:B------:R-:W1:Y:S01]  /*3810*/  LDC R6, c[0x0][0x3d8] ;  /* 0x0000f600ff067b82 */ /* 0x000e620000000800 */
[----:B------:R-:W3:Y:S04]  /*3820*/  @P0 LDG.E.U16 R8, desc[UR16][R172.64] ;  /* 0x00000010ac080981 */ /* 0x000ee8000c1e1500 */
[----:B------:R-:W3:Y:S04]  /*3830*/  @P0 LDG.E.U16 R12, desc[UR16][R164.64] ;  /* 0x00000010a40c0981 */ /* 0x000ee8000c1e1500 */
[----:B------:R-:W3:Y:S04]  /*3840*/  @P0 LDG.E.U16 R7, desc[UR16][R170.64] ;  /* 0x00000010aa070981 */ /* 0x000ee8000c1e1500 */
[----:B------:R-:W3:Y:S04]  /*3850*/  @P0 LDG.E.U16 R11, desc[UR16][R162.64] ;  /* 0x00000010a20b0981 */ /* 0x000ee8000c1e1500 */
[----:B------:R-:W3:Y:S04]  /*3860*/  @P0 LDG.E.U16 R10, desc[UR16][R168.64] ;  /* 0x00000010a80a0981 */ /* 0x000ee8000c1e1500 */
[----:B------:R-:W3:Y:S04]  /*3870*/  @P0 LDG.E.U16 R14, desc[UR16][R160.64] ;  /* 0x00000010a00e0981 */ /* 0x000ee8000c1e1500 */
[----:B------:R-:W3:Y:S04]  /*3880*/  @P0 LDG.E.U16 R9, desc[UR16][R166.64] ;  /* 0x00000010a6090981 */ /* 0x000ee8000c1e1500 */
[----:B------:R-:W3:Y:S01]  /*3890*/  @P0 LDG.E.U16 R13, desc[UR16][R158.64] ;  /* 0x000000109e0d0981 */ /* 0x000ee2000c1e1500 */
[----:B------:R-:W-:Y:S01]  /*38a0*/  LOP3.LUT R0, R252, 0xf, RZ, 0xc0, !PT ;  /* 0x0000000ffc007812 */ /* 0x000fe200078ec0ff */
[----:B--2---:R-:W-:Y:S01]  /*38b0*/  UIMAD UR10, UR71, UR10, URZ ;  /* 0x0000000a470a72a4 */ /* 0x004fe2000f8e02ff */
[----:B------:R-:W-:Y:S01]  /*38c0*/  PRMT R20, RZ, 0x7610, R20 ;  /* 0x00007610ff147816 */ /* 0x000fe20000000014 */
[----:B------:R-:W-:Y:S01]  /*38d0*/  VOTEU.ALL UP2, P6 ;  /* 0x0000000000ff7886 */ /* 0x000fe20003040000 */
[----:B------:R-:W-:Y:S01]  /*38e0*/  PRMT R22, RZ, 0x7610, R22 ;  /* 0x00007610ff167816 */ /* 0x000fe20000000016 */
[----:B------:R-:W-:Y:S01]  /*38f0*/  IMAD R0, R0, UR5, RZ ;  /* 0x0000000500007c24 */ /* 0x000fe2000f8e02ff */
[----:B------:R-:W-:Y:S01]  /*3900*/  USHF.L.U32 UR5, UR10, 0x1, URZ ;  /* 0x000000010a057899 */ /* 0x000fe200080006ff */
[----:B------:R-:W-:Y:S01]  /*3910*/  PRMT R136, RZ, 0x7610, R136 ;  /* 0x00007610ff887816 */ /* 0x000fe20000000088 */
[----:B------:R-:W-:Y:S01]  /*3920*/  UIMAD.WIDE UR10, UR10, 0x2, URZ ;  /* 0x000000020a0a78a5 */ /* 0x000fe2000f8e02ff */
[C---:B------:R-:W-:Y:S01]  /*3930*/  IMAD.HI R2, R0.reuse, 0x2, RZ ;  /* 0x0000000200027827 */ /* 0x040fe200078e02ff */
[----:B------:R-:W-:-:S02]  /*3940*/  SHF.L.U32 R3, R0, 0x1, RZ ;  /* 0x0000000100037819 */ /* 0x000fc400000006ff */
[----:B------:R-:W-:Y:S02]  /*3950*/  PRMT R138, RZ, 0x7610, R138 ;  /* 0x00007610ff8a7816 */ /* 0x000fe4000000008a */
[----:B0-----:R-:W-:Y:S02]  /*3960*/  IADD3 R151, P1, P2, R3, UR5, R4 ;  /* 0x0000000503977c10 */ /* 0x001fe4000fa3e004 */
[--C-:B------:R-:W-:Y:S01]  /*3970*/  SHF.R.U32.HI R3, RZ, 0x4, R252.reuse ;  /* 0x00000004ff037819 */ /* 0x100fe200000116fc */
[----:B------:R-:W0:Y:S01]  /*3980*/  LDCU UR5, c[0x0][0x3d8] ;  /* 0x00007b00ff0577ac */ /* 0x000e220008000800 */
[----:B------:R-:W-:Y:S02]  /*3990*/  SHF.R.S32.HI R4, RZ, 0x7, R252 ;  /* 0x00000007ff047819 */ /* 0x000fe400000114fc */
[----:B------:R-:W-:Y:S02]  /*39a0*/  SGXT.U32 R0, R3, 0x4 ;  /* 0x000000040300781a */ /* 0x000fe40000000000 */
[----:B------:R-:W-:-:S02]  /*39b0*/  SGXT R4, R4, 0x1 ;  /* 0x000000010404781a */ /* 0x000fc40000000200 */
[----:B------:R-:W-:Y:S01]  /*39c0*/  IADD3.X R15, PT, PT, R2, UR11, R5, P1, P2 ;  /* 0x0000000b020f7c10 */ /* 0x000fe20008fe4405 */
[----:B----4-:R-:W-:Y:S01]  /*39d0*/  IMAD R3, R0, UR13, RZ ;  /* 0x0000000d00037c24 */ /* 0x010fe2000f8e02ff */
[----:B------:R-:W-:Y:S02]  /*39e0*/  LEA.HI R2, R252, 0x30, RZ, 0x1c ;  /* 0x00000030fc027811 */ /* 0x000fe400078fe0ff */
[----:B------:R-:W-:Y:S02]  /*39f0*/  LOP3.LUT R4, R4, 0x90, RZ, 0xc0, !PT ;  /* 0x0000009004047812 */ /* 0x000fe400078ec0ff */
[----:B------:R-:W-:Y:S02]  /*3a00*/  LEA.HI R0, R252, 0x70, RZ, 0x1c ;  /* 0x00000070fc007811 */ /* 0x000fe400078fe0ff */
[----:B------:R-:W-:Y:S01]  /*3a10*/  LOP3.LUT R137, R4, 0x7e, R135, 0x78, !PT ;  /* 0x0000007e04897812 */ /* 0x000fe200078e7887 */
[----:B---3--:R-:W-:Y:S01]  /*3a20*/  IMAD R4, R2, UR14, RZ ;  /* 0x0000000e02047c24 */ /* 0x008fe2000f8e02ff */
[----:B------:R-:W-:-:S04]  /*3a30*/  @!UP1 UIADD3 UR10, UPT, UPT, -UR12, 0x100000, URZ ;  /* 0x001000000c0a9890 */ /* 0x000fc8000fffe1ff */
[----:B------:R-:W-:Y:S02]  /*3a40*/  @!UP1 USHF.L.U32 UR11, UR10, 0xb, URZ ;  /* 0x0000000b0a0b9899 */ /* 0x000fe400080006ff */
[----:B------:R-:W-:Y:S02]  /*3a50*/  @!UP1 USHF.L.U32 UR10, UR10, 0x1, URZ ;  /* 0x000000010a0a9899 */ /* 0x000fe400080006ff */
[----:B------:R-:W-:Y:S01]  /*3a60*/  UIADD3 UR14, UPT, UPT, UR69, 0x100, URZ ;  /* 0x00000100450e7890 */ /* 0x000fe2000fffe0ff */
[----:B-1----:R-:W-:Y:S01]  /*3a70*/  LEA R2, R6, R3, 0x4 ;  /* 0x0000000306027211 */ /* 0x002fe200078e20ff */
[----:B0-----:R-:W-:Y:S01]  /*3a80*/  IMAD R6, R0, UR5, RZ ;  /* 0x0000000500067c24 */ /* 0x001fe2000f8e02ff */
[----:B------:R-:W-:Y:S01]  /*3a90*/  LEA R178, P1, R3, R151, 0x1 ;  /* 0x0000009703b27211 */ /* 0x000fe200078208ff */
[----:B------:R-:W-:Y:S01]  /*3aa0*/  UIADD3 UR13, UPT, UPT, UR6, UR14, URZ ;  /* 0x0000000e060d7290 */ /* 0x000fe2000fffe0ff */
[----:B------:R-:W-:Y:S01]  /*3ab0*/  LEA R0, R17, R2, 0x4 ;  /* 0x0000000211007211 */ /* 0x000fe200078e20ff */
[----:B------:R-:W-:Y:S01]  /*3ac0*/  UIADD3 UR5, UPT, UPT, UR70, 0x11000, URZ ;  /* 0x0001100046057890 */ /* 0x000fe2000fffe0ff */
[----:B------:R-:W-:Y:S01]  /*3ad0*/  LOP3.LUT R252, R252, 0x40, RZ, 0xc0, !PT ;  /* 0x00000040fcfc7812 */ /* 0x000fe200078ec0ff */
[----:B------:R-:W-:Y:S01]  /*3ae0*/  ULEA UR13, UR8, UR13, 0x2 ;  /* 0x0000000d080d7291 */ /* 0x000fe2000f8e10ff */
[----:B------:R-:W-:-:S02]  /*3af0*/  LEA.HI.X.SX32 R179, R3, R15, 0x1, P1 ;  /* 0x0000000f03b37211 */ /* 0x000fc400008f0eff */
[----:B------:R-:W-:Y:S01]  /*3b00*/  LEA R174, P1, R0, R151, 0x1 ;  /* 0x0000009700ae7211 */ /* 0x000fe200078208ff */
[----:B------:R0:W1:Y:S01]  /*3b10*/  @!UP2 SYNCS.EXCH.64 URZ, [UR70+0x13008], UR10 ;  /* 0x0130080a46ffa5b2 */ /* 0x0000620008000100 */
[----:B------:R-:W-:Y:S01]  /*3b20*/  LEA R137, R252, R137, 0x5 ;  /* 0x00000089fc897211 */ /* 0x000fe200078e28ff */
[----:B------:R-:W-:Y:S01]  /*3b30*/  VOTEU.ALL UP2, P6 ;  /* 0x0000000000ff7886 */ /* 0x000fe20003040000 */
[----:B------:R-:W-:Y:S02]  /*3b40*/  LEA R5, R19, R0, 0x5 ;  /* 0x0000000013057211 */ /* 0x000fe400078e28ff */
[----:B------:R-:W-:Y:S02]  /*3b50*/  LEA.HI.X.SX32 R175, R0, R15, 0x1, P1 ;  /* 0x0000000f00af7211 */ /* 0x000fe400008f0eff */
[----:B------:R-:W-:Y:S02]  /*3b60*/  ISETP.EQ.U32.AND P1, PT, RZ, UR4, P0 ;  /* 0x00000004ff007c0c */ /* 0x000fe40008722070 */
[----:B------:R-:W-:-:S02]  /*3b70*/  LEA R176, P2, R2, R151, 0x1 ;  /* 0x0000009702b07211 */ /* 0x000fc400078408ff */
[----:B------:R-:W-:Y:S01]  /*3b80*/  LOP3.LUT R182, R137, 0x20, RZ, 0x3c, !PT ;  /* 0x0000002089b67812 */ /* 0x000fe200078e3cff */
[----:B0-----:R-:W-:-:S04]  /*3b90*/  @!UP1 UIADD3 UR10, UPT, UPT, -UR12, 0x100000, URZ ;  /* 0x001000000c0a9890 */ /* 0x001fc8000fffe1ff */
[----:B------:R-:W-:Y:S02]  /*3ba0*/  @!UP1 USHF.L.U32 UR11, UR10, 0xb, URZ ;  /* 0x0000000b0a0b9899 */ /* 0x000fe400080006ff */
[----:B------:R-:W-:Y:S01]  /*3bb0*/  @!UP1 USHF.L.U32 UR10, UR10, 0x1, URZ ;  /* 0x000000010a0a9899 */ /* 0x000fe200080006ff */
[----:B------:R-:W-:Y:S02]  /*3bc0*/  LEA R3, R16, R5, 0x4 ;  /* 0x0000000510037211 */ /* 0x000fe400078e20ff */
[C---:B------:R-:W-:Y:S02]  /*3bd0*/  LOP3.LUT R181, R137.reuse, 0x40, RZ, 0x3c, !PT ;  /* 0x0000004089b57812 */ /* 0x040fe400078e3cff */
[----:B------:R-:W-:Y:S02]  /*3be0*/  LOP3.LUT R180, R137, 0x60, RZ, 0x3c, !PT ;  /* 0x0000006089b47812 */ /* 0x000fe400078e3cff */
[-C--:B------:R-:W-:Y:S02]  /*3bf0*/  LEA R156, P3, R4, R151.reuse, 0x1 ;  /* 0x00000097049c7211 */ /* 0x080fe400078608ff */
[----:B------:R-:W-:-:S02]  /*3c00*/  LEA R148, P4, R6, R151, 0x1 ;  /* 0x0000009706947211 */ /* 0x000fc400078808ff */
[----:B------:R-:W-:Y:S02]  /*3c10*/  LEA.HI.X.SX32 R177, R2, R15, 0x1, P2 ;  /* 0x0000000f02b17211 */ /* 0x000fe400010f0eff */
[----:B------:R-:W-:Y:S02]  /*3c20*/  LEA R2, R18, R3, 0x4 ;  /* 0x0000000312027211 */ /* 0x000fe400078e20ff */
[-C--:B------:R-:W-:Y:S02]  /*3c30*/  LEA.HI.X.SX32 R157, R4, R15.reuse, 0x1, P3 ;  /* 0x0000000f049d7211 */ /* 0x080fe400018f0eff */
[----:B------:R-:W-:Y:S02]  /*3c40*/  LEA.HI.X.SX32 R149, R6, R15, 0x1, P4 ;  /* 0x0000000f06957211 */ /* 0x000fe400020f0eff */
[-C--:B------:R-:W-:Y:S02]  /*3c50*/  LEA R154, P2, R5, R151.reuse, 0x1 ;  /* 0x00000097059a7211 */ /* 0x080fe400078408ff */
[----:B------:R-:W-:-:S02]  /*3c60*/  LEA R152, P3, R3, R151, 0x1 ;  /* 0x0000009703987211 */ /* 0x000fc400078608ff */
[C---:B------:R-:W-:Y:S02]  /*3c70*/  LEA R150, P4, R2.reuse, R151, 0x1 ;  /* 0x0000009702967211 */ /* 0x040fe400078808ff */
[-C--:B------:R-:W-:Y:S02]  /*3c80*/  LEA.HI.X.SX32 R155, R5, R15.reuse, 0x1, P2 ;  /* 0x0000000f059b7211 */ /* 0x080fe400010f0eff */
[-C--:B------:R-:W-:Y:S02]  /*3c90*/  LEA.HI.X.SX32 R153, R3, R15.reuse, 0x1, P3 ;  /* 0x0000000f03997211 */ /* 0x080fe400018f0eff */
[----:B------:R-:W-:Y:S02]  /*3ca0*/  LEA.HI.X.SX32 R151, R2, R15, 0x1, P4 ;  /* 0x0000000f02977211 */ /* 0x000fe400020f0eff */
[----:B------:R-:W-:Y:S02]  /*3cb0*/  PRMT R140, RZ, 0x7610, R140 ;  /* 0x00007610ff8c7816 */ /* 0x000fe4000000008c */
[----:B------:R-:W-:-:S02]  /*3cc0*/  PRMT R142, RZ, 0x7610, R142 ;  /* 0x00007610ff8e7816 */ /* 0x000fc4000000008e */
[----:B------:R-:W-:Y:S02]  /*3cd0*/  PRMT R144, RZ, 0x7610, R144 ;  /* 0x00007610ff907816 */ /* 0x000fe40000000090 */
[----:B------:R-:W-:Y:S01]  /*3ce0*/  PRMT R146, RZ, 0x7610, R146 ;  /* 0x00007610ff927816 */ /* 0x000fe20000000092 */
[----:B------:R0:W-:Y:S04]  /*3cf0*/  STS.U16 [R137+UR70+0x10000], R8 ;  /* 0x0100000889007988 */ /* 0x0001e80008000446 */
[----:B------:R0:W-:Y:S04]  /*3d00*/  STS.U16 [R137+UR70+0x10400], R12 ;  /* 0x0104000c89007988 */ /* 0x0001e80008000446 */
[----:B------:R0:W-:Y:S04]  /*3d10*/  STS.U16 [R182+UR70+0x10100], R7 ;  /* 0x01010007b6007988 */ /* 0x0001e80008000446 */
[----:B------:R0:W-:Y:S04]  /*3d20*/  STS.U16 [R182+UR70+0x10500], R11 ;  /* 0x0105000bb6007988 */ /* 0x0001e80008000446 */
[----:B------:R0:W-:Y:S04]  /*3d30*/  STS.U16 [R181+UR70+0x10200], R10 ;  /* 0x0102000ab5007988 */ /* 0x0001e80008000446 */
[----:B------:R0:W-:Y:S04]  /*3d40*/  STS.U16 [R181+UR70+0x10600], R14 ;  /* 0x0106000eb5007988 */ /* 0x0001e80008000446 */
[----:B------:R0:W-:Y:S04]  /*3d50*/  STS.U16 [R180+UR70+0x10300], R9 ;  /* 0x01030009b4007988 */ /* 0x0001e80008000446 */
[----:B------:R0:W-:Y:S01]  /*3d60*/  STS.U16 [R180+UR70+0x10700], R13 ;  /* 0x0107000db4007988 */ /* 0x0001e20008000446 */
[----:B-1----:R1:W-:Y:S06]  /*3d70*/  MEMBAR.ALL.CTA ;  /* 0x0000000000007992 */ /* 0x0023ec0000008000 */
[----:B-1----:R-:W-:Y:S04]  /*3d80*/  FENCE.VIEW.ASYNC.S ;  /* 0x00000000000073c6 */ /* 0x002fe80000000000 */
[----:B------:R-:W1:Y:S02]  /*3d90*/  FENCE.VIEW.ASYNC.S ;  /* 0x00000000000073c6 */ /* 0x000e640000000000 */
[----:B-1----:R0:W1:Y:S02]  /*3da0*/  @!UP2 SYNCS.EXCH.64 URZ, [UR70+0x11000], UR10 ;  /* 0x0110000a46ffa5b2 */ /* 0x0020640008000100 */
[----:B-1----:R-:W-:Y:S06]  /*3db0*/  BAR.SYNC.DEFER_BLOCKING 0x0 ;  /* 0x0000000000007b1d */ /* 0x002fec0000010000 */
[----:B0-----:R-:W-:Y:S05]  /*3dc0*/  @!P1 BRA `(.L_x_6) ;  /* 0x00000004007c9947 */ /* 0x001fea0003800000 */
[----:B------:R-:W-:Y:S02]  /*3dd0*/  USHF.R.U32.HI UR54, URZ, 0x4, UR70 ;  /* 0x00000004ff367899 */ /* 0x000fe40008011646 */
[----:B------:R-:W-:Y:S02]  /*3de0*/  UIADD3 UR42, UPT, UPT, UR70, 0x10000, URZ ;  /* 0x00010000462a7890 */ /* 0x000fe4000fffe0ff */
[----:B------:R-:W-:Y:S02]  /*3df0*/  USGXT.U32 UR54, UR54, 0xe ;  /* 0x0000000e3636789a */ /* 0x000fe40008000000 */
[----:B------:R-:W-:Y:S02]  /*3e00*/  USHF.R.U32.HI UR44, URZ, 0x4, UR42 ;  /* 0x00000004ff2c7899 */ /* 0x000fe4000801162a */
[----:B------:R-:W-:Y:S02]  /*3e10*/  UIADD3 UR46, UP2, UPT, UR54, 0x4000080, URZ ;  /* 0x04000080362e7890 */ /* 0x000fe4000ff5e0ff */
[----:B------:R-:W-:Y:S01]  /*3e20*/  USGXT.U32 UR44, UR44, 0xe ;  /* 0x0000000e2c2c789a */ /* 0x000fe20008000000 */
[----:B------:R-:W-:Y:S01]  /*3e30*/  UMOV UR12, URZ ;  /* 0x000000ff000c7c82 */ /* 0x000fe20008000000 */
[----:B------:R-:W-:Y:S01]  /*3e40*/  UMOV UR45, URZ ;  /* 0x000000ff002d7c82 */ /* 0x000fe20008000000 */
[----:B------:R-:W-:-:S02]  /*3e50*/  UIADD3.X UR47, UPT, UPT, UR12, 0x40004040, URZ, UP2, !UPT ;  /* 0x400040400c2f7890 */ /* 0x000fc400097fe4ff */
[----:B------:R-:W-:Y:S02]  /*3e60*/  UIADD3 UR50, UP2, UPT, UR44, 0x2, URZ ;  /* 0x000000022c327890 */ /* 0x000fe4000ff5e0ff */
[----:B------:R-:W-:Y:S02]  /*3e70*/  ULOP3.LUT UR54, UR54, 0x4000000, URZ, 0xfc, !UPT ;  /* 0x0400000036367892 */ /* 0x000fe4000f8efcff */
[----:B------:R-:W-:Y:S02]  /*3e80*/  UIADD3.X UR51, UPT, UPT, UR45, 0x40004040, URZ, UP2, !UPT ;  /* 0x400040402d337890 */ /* 0x000fe400097fe4ff */
[----:B------:R-:W-:Y:S02]  /*3e90*/  UIADD3.64 UR56, UPT, UPT, UR46, 0x80, URZ ;  /* 0x000000802e387897 */ /* 0x000fe4000fffe0ff */
[----:B------:R-:W-:Y:S01]  /*3ea0*/  UIADD3.64 UR60, UPT, UPT, UR50, 0x2, URZ ;  /* 0x00000002323c7897 */ /* 0x000fe2000fffe0ff */
[----:B------:R-:W-:Y:S01]  /*3eb0*/  UMOV UR10, 0x0 ;  /* 0x00000000000a7882 */ /* 0x000fe20000000000 */
[----:B------:R-:W-:Y:S01]  /*3ec0*/  UMOV UR11, 0x8048490 ;  /* 0x08048490000b7882 */ /* 0x000fe20000000000 */
[----:B------:R-:W-:Y:S01]  /*3ed0*/  UMOV UR45, 0x40004040 ;  /* 0x40004040002d7882 */ /* 0x000fe20000000000 */
[----:B------:R-:W-:Y:S01]  /*3ee0*/  UMOV UR55, 0x40004040 ;  /* 0x4000404000377882 */ /* 0x000fe20000000000 */
[----:B------:R-:W-:Y:S01]  /*3ef0*/  UIADD3.64 UR58, UPT, UPT, UR46, 0x100, URZ ;  /* 0x000001002e3a7897 */ /* 0x000fe2000fffe0ff */
[----:B------:R0:W-:Y:S01]  /*3f00*/  UTCHMMA gdesc[UR54], gdesc[UR44], tmem[UR14], tmem[UR10], idesc[UR11], !UPT ;  /* 0x00ff0a2c360075ea */ /* 0x0001e2000f80000e */
[----:B------:R-:W-:-:S02]  /*3f10*/  UIADD3.64 UR64, UPT, UPT, UR50, 0x4, URZ ;  /* 0x0000000432407897 */ /* 0x000fc4000fffe0ff */
[----:B------:R-:W-:Y:S01]  /*3f20*/  UIADD3.64 UR62, UPT, UPT, UR46, 0x180, URZ ;  /* 0x000001802e3e7897 */ /* 0x000fe2000fffe0ff */
[----:B------:R-:W-:Y:S01]  /*3f30*/  UMOV UR18, 0x0 ;  /* 0x0000000000127882 */ /* 0x000fe20000000000 */
[----:B------:R-:W-:Y:S01]  /*3f40*/  UMOV UR19, 0x8048490 ;  /* 0x0804849000137882 */ /* 0x000fe20000000000 */
[----:B------:R-:W-:Y:S01]  /*3f50*/  UMOV UR20, 0x0 ;  /* 0x0000000000147882 */ /* 0x000fe20000000000 */
[----:B------:R-:W-:Y:S01]  /*3f60*/  UMOV UR21, 0x8048490 ;  /* 0x0804849000157882 */ /* 0x000fe20000000000 */
[----:B------:R1:W-:Y:S01]  /*3f70*/  UTCHMMA gdesc[UR46], gdesc[UR50], tmem[UR14], tmem[UR18], idesc[UR19], UPT ;  /* 0x00ff12322e0075ea */ /* 0x0003e2000b80000e */
[----:B0-----:R-:W-:Y:S01]  /*3f80*/  UIADD3.64 UR54, UPT, UPT, UR50, 0x7e, URZ ;  /* 0x0000007e32367897 */ /* 0x001fe2000fffe0ff */
[----:B------:R0:W-:Y:S01]  /*3f90*/  UTCHMMA gdesc[UR56], gdesc[UR60], tmem[UR14], tmem[UR20], idesc[UR21], UPT ;  /* 0x00ff143c380075ea */ /* 0x0001e2000b80000e */
[----:B------:R-:W-:Y:S01]  /*3fa0*/  UMOV UR22, 0x0 ;  /* 0x0000000000167882 */ /* 0x000fe20000000000 */
[----:B------:R-:W-:Y:S01]  /*3fb0*/  UMOV UR23, 0x8048490 ;  /* 0x0804849000177882 */ /* 0x000fe20000000000 */
[----:B------:R-:W-:Y:S01]  /*3fc0*/  UIADD3.64 UR10, UPT, UPT, UR46, 0x200, URZ ;  /* 0x000002002e0a7897 */ /* 0x000fe2000fffe0ff */
[----:B------:R2:W-:Y:S01]  /*3fd0*/  UTCHMMA gdesc[UR58], gdesc[UR64], tmem[UR14], tmem[UR22], idesc[UR23], UPT ;  /* 0x00ff16403a0075ea */ /* 0x0005e2000b80000e */
[----:B------:R-:W-:Y:S01]  /*3fe0*/  UMOV UR24, 0x0 ;  /* 0x0000000000187882 */ /* 0x000fe20000000000 */
[----:B------:R-:W-:Y:S01]  /*3ff0*/  UMOV UR25, 0x8048490 ;  /* 0x0804849000197882 */ /* 0x000fe20000000000 */
[----:B------:R-:W-:Y:S01]  /*4000*/  UMOV UR26, 0x0 ;  /* 0x00000000001a7882 */ /* 0x000fe20000000000 */
[----:B-1----:R-:W-:Y:S01]  /*4010*/  UIADD3.64 UR18, UPT, UPT, UR46, 0x280, URZ ;  /* 0x000002802e127897 */ /* 0x002fe2000fffe0ff */
[----:B------:R1:W-:Y:S01]  /*4020*/  UTCHMMA gdesc[UR62], gdesc[UR54], tmem[UR14], tmem[UR24], idesc[UR25], UPT ;  /* 0x00ff18363e0075ea */ /* 0x0003e2000b80000e */
[----:B0-----:R-:W-:-:S02]  /*4030*/  UIADD3.64 UR56, UPT, UPT, UR50, 0x80, URZ ;  /* 0x0000008032387897 */ /* 0x001fc4000fffe0ff */
[----:B------:R-:W-:Y:S02]  /*4040*/  UIADD3.64 UR20, UPT, UPT, UR46, 0x300, URZ ;  /* 0x000003002e147897 */ /* 0x000fe4000fffe0ff */
[----:B--2---:R-:W-:Y:S01]  /*4050*/  UIADD3.64 UR58, UPT, UPT, UR50, 0x82, URZ ;  /* 0x00000082323a7897 */ /* 0x004fe2000fffe0ff */
[----:B------:R-:W-:Y:S01]  /*4060*/  UMOV UR27, 0x8048490 ;  /* 0x08048490001b7882 */ /* 0x000fe20000000000 */
[----:B------:R-:W-:Y:S02]  /*4070*/  UIADD3 UR66, UPT, UPT, UR69, 0x110, URZ ;  /* 0x0000011045427890 */ /* 0x000fe4000fffe0ff */
[----:B-1----:R-:W-:Y:S01]  /*4080*/  UIADD3.64 UR62, UPT, UPT, UR50, 0x84, URZ ;  /* 0x00000084323e7897 */ /* 0x002fe2000fffe0ff */
[----:B------:R0:W-:Y:S01]  /*4090*/  UTCHMMA gdesc[UR10], gdesc[UR56], tmem[UR14], tmem[UR26], idesc[UR27], UPT ;  /* 0x00ff1a380a0075ea */ /* 0x0001e2000b80000e */
[----:B------:R-:W-:Y:S01]  /*40a0*/  UIADD3.64 UR22, UPT, UPT, UR46, 0x780, URZ ;  /* 0x000007802e167897 */ /* 0x000fe2000fffe0ff */
[----:B------:R-:W-:Y:S01]  /*40b0*/  UMOV UR28, 0x0 ;  /* 0x00000000001c7882 */ /* 0x000fe20000000000 */
[----:B------:R-:W-:Y:S01]  /*40c0*/  UMOV UR29, 0x8048490 ;  /* 0x08048490001d7882 */ /* 0x000fe20000000000 */
[----:B------:R-:W-:Y:S01]  /*40d0*/  UIADD3 UR76, UPT, UPT, UR69, 0x110, URZ ;  /* 0x00000110454c7890 */ /* 0x000fe2000fffe0ff */
[----:B------:R1:W-:Y:S01]  /*40e0*/  UTCHMMA gdesc[UR18], gdesc[UR58], tmem[UR14], tmem[UR28], idesc[UR29], UPT ;  /* 0x00ff1c3a120075ea */ /* 0x0003e2000b80000e */
[----:B------:R-:W-:-:S02]  /*40f0*/  UIADD3.64 UR24, UPT, UPT, UR46, 0x800, URZ ;  /* 0x000008002e187897 */ /* 0x000fc4000fffe0ff */
[----:B------:R-:W-:Y:S02]  /*4100*/  UIADD3 UR75, UPT, UPT, UR69, 0x110, URZ ;  /* 0x00000110454b7890 */ /* 0x000fe4000fffe0ff */
[----:B0-----:R-:W-:Y:S01]  /*4110*/  UIADD3.64 UR26, UPT, UPT, UR46, 0x880, URZ ;  /* 0x000008802e1a7897 */ /* 0x001fe2000fffe0ff */
[----:B------:R-:W-:Y:S01]  /*4120*/  UMOV UR30, 0x0 ;  /* 0x00000000001e7882 */ /* 0x000fe20000000000 */
[----:B------:R-:W-:Y:S01]  /*4130*/  UMOV UR31, 0x8048490 ;  /* 0x08048490001f7882 */ /* 0x000fe20000000000 */
[----:B------:R-:W-:Y:S01]  /*4140*/  UIADD3 UR74, UPT, UPT, UR69, 0x110, URZ ;  /* 0x00000110454a7890 */ /* 0x000fe2000fffe0ff */
[----:B------:R0:W-:Y:S01]  /*4150*/  UTCHMMA gdesc[UR20], gdesc[UR62], tmem[UR14], tmem[UR30], idesc[UR31], UPT ;  /* 0x00ff1e3e140075ea */ /* 0x0001e2000b80000e */
[----:B------:R-:W-:Y:S02]  /*4160*/  UIADD3.64 UR10, UPT, UPT, UR46, 0x900, URZ ;  /* 0x000009002e0a7897 */ /* 0x000fe4000fffe0ff */
[----:B------:R-:W-:Y:S02]  /*4170*/  UIADD3 UR73, UPT, UPT, UR69, 0x110, URZ ;  /* 0x0000011045497890 */ /* 0x000fe4000fffe0ff */
[----:B-1----:R-:W-:-:S02]  /*4180*/  UIADD3.64 UR28, UPT, UPT, UR46, 0x980, URZ ;  /* 0x000009802e1c7897 */ /* 0x002fc4000fffe0ff */
[----:B------:R-:W-:Y:S02]  /*4190*/  UIADD3 UR72, UPT, UPT, UR69, 0x110, URZ ;  /* 0x0000011045487890 */ /* 0x000fe4000fffe0ff */
[----:B------:R-:W-:Y:S02]  /*41a0*/  UIADD3.64 UR18, UPT, UPT, UR46, 0xa00, URZ ;  /* 0x00000a002e127897 */ /* 0x000fe4000fffe0ff */
[----:B------:R-:W-:Y:S02]  /*41b0*/  UIADD3 UR67, UPT, UPT, UR69, 0x110, URZ ;  /* 0x0000011045437890 */ /* 0x000fe4000fffe0ff */
[----:B0-----:R-:W-:Y:S01]  /*41c0*/  UIADD3.64 UR30, UPT, UPT, UR46, 0xa80, URZ ;  /* 0x00000a802e1e7897 */ /* 0x001fe2000fffe0ff */
[----:B------:R-:W-:Y:S01]  /*41d0*/  UMOV UR32, 0x0 ;  /* 0x0000000000207882 */ /* 0x000fe20000000000 */
[----:B------:R-:W-:Y:S01]  /*41e0*/  UMOV UR33, 0x8048490 ;  /* 0x0804849000217882 */ /* 0x000fe20000000000 */
[----:B------:R-:W-:Y:S01]  /*41f0*/  UIADD3 UR12, UPT, UPT, UR69, 0x110, URZ ;  /* 0x00000110450c7890 */ /* 0x000fe2000fffe0ff */
[----:B------:R0:W-:Y:S01]  /*4200*/  UTCHMMA gdesc[UR22], gdesc[UR44], tmem[UR66], tmem[UR32], idesc[UR33], !UPT ;  /* 0x00ff202c160075ea */ /* 0x0001e2000f800042 */
[----:B------:R-:W-:Y:S01]  /*4210*/  UIADD3.64 UR46, UPT, UPT, UR46, 0xb00, URZ ;  /* 0x00000b002e2e7897 */ /* 0x000fe2000fffe0ff */
[----:B------:R-:W-:Y:S01]  /*4220*/  UMOV UR34, 0x0 ;  /* 0x0000000000227882 */ /* 0x000fe20000000000 */
[----:B------:R-:W-:Y:S01]  /*4230*/  UMOV UR35, 0x8048490 ;  /* 0x0804849000237882 */ /* 0x000fe20000000000 */
[----:B------:R-:W-:Y:S01]  /*4240*/  UMOV UR36, 0x0 ;  /* 0x0000000000247882 */ /* 0x000fe20000000000 */
[----:B------:R-:W-:Y:S01]  /*4250*/  UMOV UR37, 0x8048490 ;  /* 0x0804849000257882 */ /* 0x000fe20000000000 */
[----:B------:R-:W-:Y:S01]  /*4260*/  UMOV UR38, 0x0 ;  /* 0x0000000000267882 */ /* 0x000fe20000000000 */
[----:B------:R-:W-:Y:S01]  /*4270*/  UMOV UR39, 0x8048490 ;  /* 0x0804849000277882 */ /* 0x000fe20000000000 */
[----:B------:R0:W-:Y:S01]  /*4280*/  UTCHMMA gdesc[UR24], gdesc[UR50], tmem[UR76], tmem[UR34], idesc[UR35], UPT ;  /* 0x00ff2232180075ea */ /* 0x0001e2000b80004c */
        /* <DEDUP_REMOVED lines=8> */
[----:B------:R-:W-:Y:S01]  /*4310*/  UMOV UR20, UR5 ;  /* 0x0000000500147c82 */ /* 0x000fe20008000000 */
[----:B------:R-:W-:Y:S01]  /*4320*/  UMOV UR21, URZ ;  /* 0x000000ff00157c82 */ /* 0x000fe20008000000 */
[----:B------:R0:W-:Y:S01]  /*4330*/  UTCHMMA gdesc[UR28], gdesc[UR54], tmem[UR73], tmem[UR40], idesc[UR41], UPT ;  /* 0x00ff28361c0075ea */ /* 0x0001e2000b800049 */
[----:B------:R-:W-:Y:S01]  /*4340*/  UMOV UR52, 0x0 ;  /* 0x0000000000347882 */ /* 0x000fe20000000000 */
[----:B------:R-:W-:Y:S01]  /*4350*/  UMOV UR53, 0x8048490 ;  /* 0x0804849000357882 */ /* 0x000fe20000000000 */
[----:B------:R0:W-:Y:S01]  /*4360*/  UTCHMMA gdesc[UR18], gdesc[UR56], tmem[UR72], tmem[UR42], idesc[UR43], UPT ;  /* 0x00ff2a38120075ea */ /* 0x0001e2000b800048 */
[----:B------:R-:W-:Y:S01]  /*4370*/  UMOV UR77, UR20 ;  /* 0x00000014004d7c82 */ /* 0x000fe20008000000 */
[----:B------:R0:W-:Y:S01]  /*4380*/  UTCHMMA gdesc[UR30], gdesc[UR58], tmem[UR67], tmem[UR48], idesc[UR49], UPT ;  /* 0x00ff303a1e0075ea */ /* 0x0001e2000b800043 */
[----:B------:R0:W-:Y:S01]  /*4390*/  UTCHMMA gdesc[UR46], gdesc[UR62], tmem[UR12], tmem[UR52], idesc[UR53], UPT ;  /* 0x00ff343e2e0075ea */ /* 0x0001e2000b80000c */
[----:B------:R0:W-:Y:S01]  /*43a0*/  UTCBAR [UR77], URZ ;  /* 0x000000ff4d0073e9 */ /* 0x0001e200080000ff */
[----:B------:R-:W-:Y:S01]  /*43b0*/  NOP ;  /* 0x0000000000007918 */ /* 0x000fe20000000000 */
.L_x_6:
[----:B------:R-:W-:Y:S05]  /*43c0*/  @!P0 BRA `(.L_x_7) ;  /* 0x0000000000088947 */ /* 0x000fea0003800000 */
[----:B------:R-:W1:Y:S02]  /*43d0*/  SYNCS.PHASECHK.TRANS64.TRYWAIT P2, [UR70+0x11000], RZ ;  /* 0x011000ffff0075a7 */ /* 0x000e640008041146 */
[----:B-1----:R-:W-:Y:S05]  /*43e0*/  @!P2 BRA `(.L_x_8) ;  /* 0x000000800030a947 */ /* 0x002fea0003800000 */
.L_x_7:
[----:B------:R-:W-:Y:S06]  /*43f0*/  BAR.SYNC.DEFER_BLOCKING 0x0 ;  /* 0x0000000000007b1d */ /* 0x000fec0000010000 */
[----:B0-----:R-:W0:Y:S01]  /*4400*/  LDCU UR10, c[0x0][0x3a8] ;  /* 0x00007500ff0a77ac */ /* 0x001e220008000800 */
[----:B------:R-:W0:Y:S01]  /*4410*/  LDTM.x16 R4, tmem[UR13] ;  /* 0x0000000d000479ee */ /* 0x000e220008240000 */
[----:B------:R-:W1:Y:S01]  /*4420*/  @!P6 SYNCS.CCTL.IV [UR70+0x11000] ;  /* 0x01100000ff00e9b1 */ /* 0x000e620008000046 */
[----:B------:R-:W-:Y:S01]  /*4430*/  NOP ;  /* 0x0000000000007918 */ /* 0x000fe20000000000 */
[----:B------:R2:W5:Y:S04]  /*4440*/  @P0 LDG.E.U16 R20, desc[UR16][R178.64] ;  /* 0x00000010b2140981 */ /* 0x000568000c1e1500 */
[----:B------:R2:W5:Y:S04]  /*4450*/  @P0 LDG.E.U16 R22, desc[UR16][R176.64] ;  /* 0x00000010b0160981 */ /* 0x000568000c1e1500 */
[----:B------:R2:W5:Y:S04]  /*4460*/  @P0 LDG.E.U16 R136, desc[UR16][R174.64] ;  /* 0x00000010ae880981 */ /* 0x000568000c1e1500 */
[----:B------:R2:W5:Y:S04]  /*4470*/  @P0 LDG.E.U16 R138, desc[UR16][R156.64] ;  /* 0x000000109c8a0981 */ /* 0x000568000c1e1500 */
[----:B------:R2:W5:Y:S04]  /*4480*/  @P0 LDG.E.U16 R140, desc[UR16][R154.64] ;  /* 0x000000109a8c0981 */ /* 0x000568000c1e1500 */
[----:B------:R2:W5:Y:S04]  /*4490*/  @P0 LDG.E.U16 R142, desc[UR16][R152.64] ;  /* 0x00000010988e0981 */ /* 0x000568000c1e1500 */
[----:B------:R2:W5:Y:S04]  /*44a0*/  @P0 LDG.E.U16 R144, desc[UR16][R150.64] ;  /* 0x0000001096900981 */ /* 0x000568000c1e1500 */
[----:B------:R2:W5:Y:S01]  /*44b0*/  @P0 LDG.E.U16 R146, desc[UR16][R148.64] ;  /* 0x0000001094920981 */ /* 0x000562000c1e1500 */
[----:B0-----:R-:W-:Y:S01]  /*44c0*/  FMUL R6, R6, UR10 ;  /* 0x0000000a06067c20 */ /* 0x001fe20008400000 */
[----:B------:R-:W-:Y:S01]  /*44d0*/  UISETP.GT.AND UP2, UPT, UR9, -0x1, UPT ;  /* 0xffffffff0900788c */ /* 0x000fe2000bf44270 */
[----:B------:R-:W-:Y:S01]  /*44e0*/  ISETP.GT.AND P3, PT, R147, 0x1, PT ;  /* 0x000000019300780c */ /* 0x000fe20003f64270 */
[----:B------:R-:W-:Y:S01]  /*44f0*/  FMUL R5, R5, UR10 ;  /* 0x0000000a05057c20 */ /* 0x000fe20008400000 */
[----:B------:R-:W-:Y:S01]  /*4500*/  FMUL R4, R4, UR10 ;  /* 0x0000000a04047c20 */ /* 0x000fe20008400000 */
[----:B------:R-:W-:Y:S01]  /*4510*/  ISETP.GT.AND P2, PT, R147, RZ, PT ;  /* 0x000000ff9300720c */ /* 0x000fe20003f44270 */
[----:B------:R-:W-:Y:S01]  /*4520*/  FMUL R7, R7, UR10 ;  /* 0x0000000a07077c20 */ /* 0x000fe20008400000 */
[----:B------:R-:W-:Y:S01]  /*4530*/  FSEL R6, R6, -INF , P3 ;  /* 0xff80000006067808 */ /* 0x000fe20001800000 */
[----:B------:R-:W-:Y:S01]  /*4540*/  FMUL R8, R8, UR10 ;  /* 0x0000000a08087c20 */ /* 0x000fe20008400000 */
[----:B------:R-:W-:Y:S01]  /*4550*/  PLOP3.LUT P3, PT, PT, PT, UP2, 0x80, 0x8 ;  /* 0x000000000008781c */ /* 0x000fe20003f6f028 */
[----:B------:R-:W-:Y:S01]  /*4560*/  FMUL R9, R9, UR10 ;  /* 0x0000000a09097c20 */ /* 0x000fe20008400000 */
[C---:B------:R-:W-:Y:S01]  /*4570*/  ISETP.GT.AND P5, PT, R147.reuse, 0x2, PT ;  /* 0x000000029300780c */ /* 0x040fe20003fa4270 */
[----:B------:R-:W-:Y:S01]  /*4580*/  FMUL R10, R10, UR10 ;  /* 0x0000000a0a0a7c20 */ /* 0x000fe20008400000 */
[----:B------:R-:W-:Y:S01]  /*4590*/  ISETP.GT.AND P4, PT, R147, 0x3, PT ;  /* 0x000000039300780c */ /* 0x000fe20003f84270 */
[----:B------:R-:W-:Y:S01]  /*45a0*/  FMUL R11, R11, UR10 ;  /* 0x0000000a0b0b7c20 */ /* 0x000fe20008400000 */
[----:B------:R-:W-:Y:S01]  /*45b0*/  FSEL R5, R5, -INF , P2 ;  /* 0xff80000005057808 */ /* 0x000fe20001000000 */
[----:B------:R-:W-:Y:S01]  /*45c0*/  FMUL R12, R12, UR10 ;  /* 0x0000000a0c0c7c20 */ /* 0x000fe20008400000 */
[----:B------:R-:W-:Y:S01]  /*45d0*/  FSEL R3, R4, -INF , P3 ;  /* 0xff80000004037808 */ /* 0x000fe20001800000 */
[----:B------:R-:W-:Y:S01]  /*45e0*/  FMUL R13, R13, UR10 ;  /* 0x0000000a0d0d7c20 */ /* 0x000fe20008400000 */
[----:B------:R-:W-:Y:S01]  /*45f0*/  ISETP.GT.AND P2, PT, R147, 0x4, PT ;  /* 0x000000049300780c */ /* 0x000fe20003f44270 */
[----:B------:R-:W-:Y:S01]  /*4600*/  FMUL R14, R14, UR10 ;  /* 0x0000000a0e0e7c20 */ /* 0x000fe20008400000 */
[----:B------:R-:W-:Y:S01]  /*4610*/  FSEL R7, R7, -INF , P5 ;  /* 0xff80000007077808 */ /* 0x000fe20002800000 */
[----:B------:R-:W-:Y:S01]  /*4620*/  FMUL R15, R15, UR10 ;  /* 0x0000000a0f0f7c20 */ /* 0x000fe20008400000 */
[----:B------:R-:W-:Y:S01]  /*4630*/  ISETP.GT.AND P5, PT, R147, 0x5, PT ;  /* 0x000000059300780c */ /* 0x000fe20003fa4270 */
[----:B------:R-:W-:Y:S01]  /*4640*/  FMUL R16, R16, UR10 ;  /* 0x0000000a10107c20 */ /* 0x000fe20008400000 */
[----:B------:R-:W-:Y:S01]  /*4650*/  FSEL R8, R8, -INF , P4 ;  /* 0xff80000008087808 */ /* 0x000fe20002000000 */
[----:B------:R-:W-:Y:S01]  /*4660*/  FMUL R17, R17, UR10 ;  /* 0x0000000a11117c20 */ /* 0x000fe20008400000 */
[----:B------:R-:W-:Y:S01]  /*4670*/  FMNMX3 R0, R3, R5, R6, !PT ;  /* 0x0000000503007276 */ /* 0x000fe20007800006 */
[----:B------:R-:W-:Y:S01]  /*4680*/  FMUL R18, R18, UR10 ;  /* 0x0000000a12127c20 */ /* 0x000fe20008400000 */
[----:B------:R-:W-:Y:S01]  /*4690*/  FSEL R9, R9, -INF , P2 ;  /* 0xff80000009097808 */ /* 0x000fe20001000000 */
[----:B------:R-:W-:Y:S01]  /*46a0*/  FMUL R19, R19, UR10 ;  /* 0x0000000a13137c20 */ /* 0x000fe20008400000 */
[C---:B------:R-:W-:Y:S01]  /*46b0*/  ISETP.GT.AND P4, PT, R147.reuse, 0x6, PT ;  /* 0x000000069300780c */ /* 0x040fe20003f84270 */
[----:B------:R-:W-:Y:S01]  /*46c0*/  UIADD3 UR12, UPT, UPT, UR69, 0x120, URZ ;  /* 0x00000120450c7890 */ /* 0x000fe2000fffe0ff */
[----:B------:R-:W-:-:S02]  /*46d0*/  ISETP.GT.AND P2, PT, R147, 0x7, PT ;  /* 0x000000079300780c */ /* 0x000fc40003f44270 */
[----:B------:R-:W-:Y:S01]  /*46e0*/  FSEL R10, R10, -INF , P5 ;  /* 0xff8000000a0a7808 */ /* 0x000fe20002800000 */
[----:B------:R-:W-:Y:S01]  /*46f0*/  UIADD3 UR11, UPT, UPT, UR6, UR12, URZ ;  /* 0x0000000c060b7290 */ /* 0x000fe2000fffe0ff */
[----:B------:R-:W-:Y:S02]  /*4700*/  FMNMX3 R0, R0, R7, R8, !PT ;  /* 0x0000000700007276 */ /* 0x000fe40007800008 */
[C---:B------:R-:W-:Y:S01]  /*4710*/  ISETP.GT.AND P3, PT, R147.reuse, 0x8, PT ;  /* 0x000000089300780c */ /* 0x040fe20003f64270 */
[----:B------:R-:W-:Y:S01]  /*4720*/  ULEA UR11, UR8, UR11, 0x1 ;  /* 0x0000000b080b7291 */ /* 0x000fe2000f8e08ff */
[----:B------:R-:W-:Y:S02]  /*4730*/  ISETP.GT.AND P5, PT, R147, 0x9, PT ;  /* 0x000000099300780c */ /* 0x000fe40003fa4270 */
[----:B------:R-:W-:Y:S02]  /*4740*/  FSEL R11, R11, -INF , P4 ;  /* 0xff8000000b0b7808 */ /* 0x000fe40002000000 */
[----:B------:R-:W-:-:S02]  /*4750*/  FSEL R12, R12, -INF , P2 ;  /* 0xff8000000c0c7808 */ /* 0x000fc40001000000 */
[----:B------:R-:W-:Y:S02]  /*4760*/  FMNMX3 R0, R0, R9, R10, !PT ;  /* 0x0000000900007276 */ /* 0x000fe4000780000a */
[C---:B------:R-:W-:Y:S02]  /*4770*/  ISETP.GT.AND P4, PT, R147.reuse, 0xa, PT ;  /* 0x0000000a9300780c */ /* 0x040fe40003f84270 */
[----:B------:R-:W-:Y:S02]  /*4780*/  ISETP.GT.AND P2, PT, R147, 0xb, PT ;  /* 0x0000000b9300780c */ /* 0x000fe40003f44270 */
[----:B------:R-:W-:Y:S02]  /*4790*/  FSEL R13, R13, -INF , P3 ;  /* 0xff8000000d0d7808 */ /* 0x000fe40001800000 */
[----:B------:R-:W-:Y:S02]  /*47a0*/  FSEL R14, R14, -INF , P5 ;  /* 0xff8000000e0e7808 */ /* 0x000fe40002800000 */
[----:B------:R-:W-:-:S02]  /*47b0*/  FMNMX3 R0, R0, R11, R12, !PT ;  /* 0x0000000b00007276 */ /* 0x000fc4000780000c */
[C---:B------:R-:W-:Y:S02]  /*47c0*/  ISETP.GT.AND P3, PT, R147.reuse, 0xc, PT ;  /* 0x0000000c9300780c */ /* 0x040fe40003f64270 */
[----:B------:R-:W-:Y:S02]  /*47d0*/  ISETP.GT.AND P5, PT, R147, 0xd, PT ;  /* 0x0000000d9300780c */ /* 0x000fe40003fa4270 */
[----:B------:R-:W-:Y:S02]  /*47e0*/  FSEL R15, R15, -INF , P4 ;  /* 0xff8000000f0f7808 */ /* 0x000fe40002000000 */
[----:B------:R-:W-:Y:S02]  /*47f0*/  FSEL R16, R16, -INF , P2 ;  /* 0xff80000010107808 */ /* 0x000fe40001000000 */
[----:B------:R-:W-:Y:S02]  /*4800*/  FMNMX3 R0, R0, R13, R14, !PT ;  /* 0x0000000d00007276 */ /* 0x000fe4000780000e */
[----:B------:R-:W-:-:S02]  /*4810*/  ISETP.GT.AND P2, PT, R147, 0xe, PT ;  /* 0x0000000e9300780c */ /* 0x000fc40003f44270 */
[----:B------:R-:W-:Y:S02]  /*4820*/  FSEL R17, R17, -INF , P3 ;  /* 0xff80000011117808 */ /* 0x000fe40001800000 */
[----:B------:R-:W-:Y:S02]  /*4830*/  FSEL R18, R18, -INF , P5 ;  /* 0xff80000012127808 */ /* 0x000fe40002800000 */
[----:B------:R-:W-:Y:S02]  /*4840*/  FMNMX3 R0, R0, R15, R16, !PT ;  /* 0x0000000f00007276 */ /* 0x000fe40007800010 */
[----:B------:R-:W-:Y:S02]  /*4850*/  FSEL R19, R19, -INF , P2 ;  /* 0xff80000013137808 */ /* 0x000fe40001000000 */
[----:B------:R-:W-:Y:S02]  /*4860*/  FMNMX3 R0, R0, R17, R18, !PT ;  /* 0x0000001100007276 */ /* 0x000fe40007800012 */
[----:B------:R-:W-:-:S02]  /*4870*/  ISETP.NE.U32.AND P2, PT, R252, RZ, PT ;  /* 0x000000fffc00720c */ /* 0x000fc40003f45070 */
[----:B------:R-:W-:-:S05]  /*4880*/  FMNMX3 R2, R0, -INF , R19, !PT ;  /* 0xff80000000027876 */ /* 0x000fca0007800013 */
[--C-:B------:R-:W-:Y:S01]  /*4890*/  FADD R5, R5, -R2.reuse ;  /* 0x8000000205057221 */ /* 0x100fe20000000000 */
[--C-:B------:R-:W-:Y:S01]  /*48a0*/  FADD R3, R3, -R2.reuse ;  /* 0x8000000203037221 */ /* 0x100fe20000000000 */
[--C-:B------:R-:W-:Y:S01]  /*48b0*/  FADD R6, R6, -R2.reuse ;  /* 0x8000000206067221 */ /* 0x100fe20000000000 */
[--C-:B------:R-:W-:Y:S01]  /*48c0*/  FADD R7, R7, -R2.reuse ;  /* 0x8000000207077221 */ /* 0x100fe20000000000 */
[----:B------:R-:W-:Y:S01]  /*48d0*/  FMUL R5, R5, 1.4426950216293334961 ;  /* 0x3fb8aa3b05057820 */ /* 0x000fe20000400000 */
[----:B------:R-:W-:Y:S01]  /*48e0*/  FMUL R3, R3, 1.4426950216293334961 ;  /* 0x3fb8aa3b03037820 */ /* 0x000fe20000400000 */
[----:B------:R-:W-:Y:S01]  /*48f0*/  FMUL R6, R6, 1.4426950216293334961 ;  /* 0x3fb8aa3b06067820 */ /* 0x000fe20000400000 */
[----:B------:R-:W-:Y:S01]  /*4900*/  FMUL R7, R7, 1.4426950216293334961 ;  /* 0x3fb8aa3b07077820 */ /* 0x000fe20000400000 */
[--C-:B------:R-:W-:Y:S01]  /*4910*/  FADD R8, R8, -R2.reuse ;  /* 0x8000000208087221 */ /* 0x100fe20000000000 */
[----:B------:R-:W-:Y:S01]  /*4920*/  MUFU.EX2 R4, R3 ;  /* 0x0000000300047308 */ /* 0x000fe20000000800 */
[--C-:B------:R-:W-:Y:S01]  /*4930*/  FADD R9, R9, -R2.reuse ;  /* 0x8000000209097221 */ /* 0x100fe20000000000 */
[--C-:B------:R-:W-:Y:S01]  /*4940*/  FADD R10, R10, -R2.reuse ;  /* 0x800000020a0a7221 */ /* 0x100fe20000000000 */
[----:B------:R-:W-:Y:S01]  /*4950*/  FMUL R8, R8, 1.4426950216293334961 ;  /* 0x3fb8aa3b08087820 */ /* 0x000fe20000400000 */
[--C-:B------:R-:W-:Y:S01]  /*4960*/  FADD R11, R11, -R2.reuse ;  /* 0x800000020b0b7221 */ /* 0x100fe20000000000 */
[----:B------:R-:W-:Y:S01]  /*4970*/  FMUL R9, R9, 1.4426950216293334961 ;  /* 0x3fb8aa3b09097820 */ /* 0x000fe20000400000 */
[----:B------:R-:W-:Y:S01]  /*4980*/  FMUL R10, R10, 1.4426950216293334961 ;  /* 0x3fb8aa3b0a0a7820 */ /* 0x000fe20000400000 */
[--C-:B------:R-:W-:Y:S01]  /*4990*/  FADD R12, R12, -R2.reuse ;  /* 0x800000020c0c7221 */ /* 0x100fe20000000000 */
[----:B------:R-:W0:Y:S01]  /*49a0*/  MUFU.EX2 R5, R5 ;  /* 0x0000000500057308 */ /* 0x000e220000000800 */
[----:B------:R-:W-:Y:S01]  /*49b0*/  FMUL R11, R11, 1.4426950216293334961 ;  /* 0x3fb8aa3b0b0b7820 */ /* 0x000fe20000400000 */
[--C-:B------:R-:W-:Y:S01]  /*49c0*/  FADD R13, R13, -R2.reuse ;  /* 0x800000020d0d7221 */ /* 0x100fe20000000000 */
[----:B------:R-:W-:Y:S01]  /*49d0*/  FMUL R12, R12, 1.4426950216293334961 ;  /* 0x3fb8aa3b0c0c7820 */ /* 0x000fe20000400000 */
[--C-:B------:R-:W-:Y:S01]  /*49e0*/  FADD R14, R14, -R2.reuse ;  /* 0x800000020e0e7221 */ /* 0x100fe20000000000 */
[--C-:B------:R-:W-:Y:S01]  /*49f0*/  FADD R15, R15, -R2.reuse ;  /* 0x800000020f0f7221 */ /* 0x100fe20000000000 */
[----:B------:R-:W-:Y:S01]  /*4a00*/  FMUL R13, R13, 1.4426950216293334961 ;  /* 0x3fb8aa3b0d0d7820 */ /* 0x000fe20000400000 */
[--C-:B------:R-:W-:Y:S01]  /*4a10*/  FADD R19, R19, -R2.reuse ;  /* 0x8000000213137221 */ /* 0x100fe20000000000 */
[----:B------:R-:W3:Y:S01]  /*4a20*/  MUFU.EX2 R6, R6 ;  /* 0x0000000600067308 */ /* 0x000ee20000000800 */
[--C-:B------:R-:W-:Y:S01]  /*4a30*/  FADD R16, R16, -R2.reuse ;  /* 0x8000000210107221 */ /* 0x100fe20000000000 */
[--C-:B------:R-:W-:Y:S01]  /*4a40*/  FADD R17, R17, -R2.reuse ;  /* 0x8000000211117221 */ /* 0x100fe20000000000 */
[----:B------:R-:W-:Y:S01]  /*4a50*/  FADD R18, R18, -R2 ;  /* 0x8000000212127221 */ /* 0x000fe20000000000 */
[----:B------:R-:W-:Y:S01]  /*4a60*/  FMUL R14, R14, 1.4426950216293334961 ;  /* 0x3fb8aa3b0e0e7820 */ /* 0x000fe20000400000 */
[----:B------:R-:W-:Y:S01]  /*4a70*/  FMUL R15, R15, 1.4426950216293334961 ;  /* 0x3fb8aa3b0f0f7820 */ /* 0x000fe20000400000 */
[----:B------:R-:W-:Y:S01]  /*4a80*/  FMUL R16, R16, 1.4426950216293334961 ;  /* 0x3fb8aa3b10107820 */ /* 0x000fe20000400000 */
[----:B------:R-:W-:Y:S01]  /*4a90*/  FMUL R17, R17, 1.4426950216293334961 ;  /* 0x3fb8aa3b11117820 */ /* 0x000fe20000400000 */
[----:B------:R-:W4:Y:S01]  /*4aa0*/  MUFU.EX2 R7, R7 ;  /* 0x0000000700077308 */ /* 0x000f220000000800 */
[----:B0-----:R-:W-:Y:S01]  /*4ab0*/  FADD R3, R4, R5 ;  /* 0x0000000504037221 */ /* 0x001fe20000000000 */
[----:B------:R-:W-:Y:S01]  /*4ac0*/  FMUL R18, R18, 1.4426950216293334961 ;  /* 0x3fb8aa3b12127820 */ /* 0x000fe20000400000 */
[----:B------:R-:W-:-:S05]  /*4ad0*/  F2FP.BF16.F32.PACK_AB R4, R5, R4 ;  /* 0x000000040504723e */ /* 0x000fca00000010ff */
[----:B------:R-:W0:Y:S01]  /*4ae0*/  MUFU.EX2 R8, R8 ;  /* 0x0000000800087308 */ /* 0x000e220000000800 */
[----:B---3--:R-:W-:-:S07]  /*4af0*/  FADD R0, R6, R3 ;  /* 0x0000000306007221 */ /* 0x008fce0000000000 */
[----:B------:R-:W3:Y:S01]  /*4b00*/  MUFU.EX2 R9, R9 ;  /* 0x0000000900097308 */ /* 0x000ee20000000800 */
[C---:B----4-:R-:W-:Y:S01]  /*4b10*/  FADD R3, R7.reuse, R0 ;  /* 0x0000000007037221 */ /* 0x050fe20000000000 */
[----:B------:R-:W-:-:S06]  /*4b20*/  F2FP.BF16.F32.PACK_AB R5, R7, R6 ;  /* 0x000000060705723e */ /* 0x000fcc00000010ff */
[----:B------:R-:W4:Y:S01]  /*4b30*/  MUFU.EX2 R10, R10 ;  /* 0x0000000a000a7308 */ /* 0x000f220000000800 */
[----:B0-----:R-:W-:Y:S01]  /*4b40*/  FADD R0, R8, R3 ;  /* 0x0000000308007221 */ /* 0x001fe20000000000 */
[----:B------:R-:W-:-:S06]  /*4b50*/  FMUL R3, R19, 1.4426950216293334961 ;  /* 0x3fb8aa3b13037820 */ /* 0x000fcc0000400000 */
[----:B------:R-:W0:Y:S01]  /*4b60*/  MUFU.EX2 R11, R11 ;  /* 0x0000000b000b7308 */ /* 0x000e220000000800 */
[C---:B---3--:R-:W-:Y:S01]  /*4b70*/  FADD R21, R9.reuse, R0 ;  /* 0x0000000009157221 */ /* 0x048fe20000000000 */
[----:B------:R-:W-:-:S06]  /*4b80*/  F2FP.BF16.F32.PACK_AB R6, R9, R8 ;  /* 0x000000080906723e */ /* 0x000fcc00000010ff */
[----:B------:R-:W-:Y:S01]  /*4b90*/  MUFU.EX2 R12, R12 ;  /* 0x0000000c000c7308 */ /* 0x000fe20000000800 */
[----:B----4-:R-:W-:-:S07]  /*4ba0*/  FADD R0, R10, R21 ;  /* 0x000000150a007221 */ /* 0x010fce0000000000 */
[----:B------:R-:W3:Y:S01]  /*4bb0*/  MUFU.EX2 R13, R13 ;  /* 0x0000000d000d7308 */ /* 0x000ee20000000800 */
[----:B0-----:R-:W-:-:S07]  /*4bc0*/  F2FP.BF16.F32.PACK_AB R7, R11, R10 ;  /* 0x0000000a0b07723e */ /* 0x001fce00000010ff */
[----:B------:R-:W-:Y:S08]  /*4bd0*/  MUFU.EX2 R14, R14 ;  /* 0x0000000e000e7308 */ /* 0x000ff00000000800 */
[----:B------:R-:W-:Y:S01]  /*4be0*/  MUFU.EX2 R15, R15 ;  /* 0x0000000f000f7308 */ /* 0x000fe20000000800 */
[----:B---3--:R-:W-:-:S07]  /*4bf0*/  F2FP.BF16.F32.PACK_AB R8, R13, R12 ;  /* 0x0000000c0d08723e */ /* 0x008fce00000010ff */
[----:B------:R0:W-:Y:S08]  /*4c00*/  MUFU.EX2 R134, R16 ;  /* 0x0000001000867308 */ /* 0x0001f00000000800 */
[----:B------:R3:W4:Y:S01]  /*4c10*/  MUFU.EX2 R133, R17 ;  /* 0x0000001100857308 */ /* 0x0007220000000800 */
[----:B0-----:R-:W-:-:S04]  /*4c20*/  SEL R16, RZ, 0x90, !P2 ;  /* 0x00000090ff107807 */ /* 0x001fc80005000000 */
[----:B------:R-:W-:-:S03]  /*4c30*/  LOP3.LUT R135, R16, 0x17e, R135, 0x78, !PT ;  /* 0x0000017e10877812 */ /* 0x000fc600078e7887 */
[----:B------:R-:W-:Y:S01]  /*4c40*/  MUFU.EX2 R132, R18 ;  /* 0x0000001200847308 */ /* 0x000fe20000000800 */
[----:B---3--:R-:W-:-:S04]  /*4c50*/  FADD R17, R11, R0 ;  /* 0x000000000b117221 */ /* 0x008fc80000000000 */
[----:B------:R-:W-:-:S03]  /*4c60*/  FADD R0, R12, R17 ;  /* 0x000000110c007221 */ /* 0x000fc60000000000 */
[----:B------:R-:W0:Y:S01]  /*4c70*/  MUFU.EX2 R3, R3 ;  /* 0x0000000300037308 */ /* 0x000e220000000800 */
[----:B------:R-:W-:Y:S01]  /*4c80*/  FADD R9, R13, R0 ;  /* 0x000000000d097221 */ /* 0x000fe20000000000 */
[----:B----4-:R-:W-:-:S03]  /*4c90*/  F2FP.BF16.F32.PACK_AB R10, R133, R134 ;  /* 0x00000086850a723e */ /* 0x010fc600000010ff */
[----:B------:R-:W-:Y:S01]  /*4ca0*/  FADD R0, R14, R9 ;  /* 0x000000090e007221 */ /* 0x000fe20000000000 */
[----:B------:R-:W-:Y:S02]  /*4cb0*/  F2FP.BF16.F32.PACK_AB R9, R15, R14 ;  /* 0x0000000e0f09723e */ /* 0x000fe400000010ff */
[----:B0-----:R-:W-:Y:S01]  /*4cc0*/  F2FP.BF16.F32.PACK_AB R11, R3, R132 ;  /* 0x00000084030b723e */ /* 0x001fe200000010ff */
[----:B-12---:R-:W-:Y:S06]  /*4cd0*/  @!P0 BRA `(.L_x_9) ;  /* 0x0000000000048947 */ /* 0x006fec0003800000 */
[----:B------:R0:W-:Y:S02]  /*4ce0*/  STTM.x8 tmem[UR11], R4 ;  /* 0x00000004000079ed */ /* 0x0001e400081c000b */
.L_x_9:
[----:B-----5:R-:W-:Y:S01]  /*4cf0*/  STS.U16 [R135+UR70+0x10000], R20 ;  /* 0x0100001487007988 */ /* 0x020fe20008000446 */
[----:B------:R-:W-:Y:S01]  /*4d00*/  FADD R139, R15, R0 ;  /* 0x000000000f8b7221 */ /* 0x000fe20000000000 */
[----:B------:R-:W-:Y:S02]  /*4d10*/  FADD R0, -R2, -INF ;  /* 0xff80000002007421 */ /* 0x000fe40000000100 */
[----:B------:R1:W-:Y:S01]  /*4d20*/  STS.U16 [R135+UR70+0x10200], R22 ;  /* 0x0102001687007988 */ /* 0x0003e20008000446 */
[----:B------:R-:W-:Y:S01]  /*4d30*/  FADD R134, R134, R139 ;  /* 0x0000008b86867221 */ /* 0x000fe20000000000 */
[----:B------:R-:W-:Y:S02]  /*4d40*/  FMUL R0, R0, 1.4426950216293334961 ;  /* 0x3fb8aa3b00007820 */ /* 0x000fe40000400000 */
[----:B------:R2:W-:Y:S04]  /*4d50*/  STS.U16 [R135+UR70+0x10400], R136 ;  /* 0x0104008887007988 */ /* 0x0005e80008000446 */
[----:B------:R2:W-:Y:S01]  /*4d60*/  STS.U16 [R135+UR70+0x10600], R138 ;  /* 0x0106008a87007988 */ /* 0x0005e20008000446 */
[----:B------:R-:W3:Y:S03]  /*4d70*/  MUFU.EX2 R0, R0 ;  /* 0x0000000000007308 */ /* 0x000ee60000000800 */
[----:B------:R2:W-:Y:S04]  /*4d80*/  STS.U16 [R135+UR70+0x10800], R140 ;  /* 0x0108008c87007988 */ /* 0x0005e80008000446 */
[----:B------:R2:W-:Y:S04]  /*4d90*/  STS.U16 [R135+UR70+0x10a00], R142 ;  /* 0x010a008e87007988 */ /* 0x0005e80008000446 */
[----:B------:R2:W-:Y:S04]  /*4da0*/  STS.U16 [R135+UR70+0x10c00], R144 ;  /* 0x010c009087007988 */ /* 0x0005e80008000446 */
[----:B------:R2:W-:Y:S01]  /*4db0*/  STS.U16 [R135+UR70+0x10e00], R146 ;  /* 0x010e009287007988 */ /* 0x0005e20008000446 */
[----:B------:R-:W4:Y:S02]  /*4dc0*/  FENCE.VIEW.ASYNC.T ;  /* 0x00000000000073c6 */ /* 0x000f240000000200 */
[----:B----4-:R-:W-:Y:S06]  /*4dd0*/  BAR.SYNC.DEFER_BLOCKING 0x0 ;  /* 0x0000000000007b1d */ /* 0x010fec0000010000 */
[----:B01----:R-:W0:Y:S01]  /*4de0*/  LDTM.x128 R4, tmem[UR68] ;  /* 0x00000044000479ee */ /* 0x003e2200083c0000 */
[----:B------:R-:W-:Y:S01]  /*4df0*/  NOP ;  /* 0x0000000000007918 */ /* 0x000fe20000000000 */
[----:B--23--:R-:W-:Y:S05]  /*4e00*/  @!P0 BRA `(.L_x_10) ;  /* 0x0000000800048947 */ /* 0x00cfea0003800000 */
[C---:B0-----:R-:W-:Y:S01]  /*4e10*/  FMUL R4, R0.reuse, R4 ;  /* 0x0000000400047220 */ /* 0x041fe20000400000 */
[C---:B------:R-:W-:Y:S01]  /*4e20*/  FMUL R5, R0.reuse, R5 ;  /* 0x0000000500057220 */ /* 0x040fe20000400000 */
        /* <DEDUP_REMOVED lines=125> */
[----:B------:R-:W-:-:S04]  /*5600*/  FMUL R131, R0, R131 ;  /* 0x0000008300837220 */ /* 0x000fc80000400000 */
[----:B------:R1:W-:Y:S03]  /*5610*/  STTM.x128 tmem[UR68], R4 ;  /* 0x00000004000079ed */ /* 0x0003e600083c0044 */
.L_x_10:
[----:B0-----:R-:W0:Y:S02]  /*5620*/  FENCE.VIEW.ASYNC.T ;  /* 0x00000000000073c6 */ /* 0x001e240000000200 */
[----:B0-----:R-:W-:Y:S01]  /*5630*/  BAR.SYNC.DEFER_BLOCKING 0x0 ;  /* 0x0000000000007b1d */ /* 0x001fe20000010000 */
[----:B------:R-:W-:Y:S01]  /*5640*/  FADD R133, R133, R134 ;  /* 0x0000008685857221 */ /* 0x000fe20000000000 */
[----:B------:R-:W-:Y:S01]  /*5650*/  UIADD3 UR6, UPT, UPT, UR70, 0x13000, URZ ;  /* 0x0001300046067890 */ /* 0x000fe2000fffe0ff */
[----:B------:R-:W-:Y:S02]  /*5660*/  FSEL R183, R2, -INF , P0 ;  /* 0xff80000002b77808 */ /* 0x000fe40000000000 */
[----:B------:R-:W-:-:S04]  /*5670*/  FADD R132, R132, R133 ;  /* 0x0000008584847221 */ /* 0x000fc80000000000 */
[----:B------:R-:W-:-:S04]  /*5680*/  FADD R3, R3, R132 ;  /* 0x0000008403037221 */ /* 0x000fc80000000000 */
[----:B------:R-:W-:-:S05]  /*5690*/  FADD R3, R0, R3 ;  /* 0x0000000300037221 */ /* 0x000fca0000000000 */
[----:B------:R-:W-:Y:S01]  /*56a0*/  FSEL R139, R3, 1, P0 ;  /* 0x3f800000038b7808 */ /* 0x000fe20000000000 */
[----:B------:R0:W-:Y:S06]  /*56b0*/  MEMBAR.ALL.CTA ;  /* 0x0000000000007992 */ /* 0x0001ec0000008000 */
[----:B0-----:R-:W0:Y:S02]  /*56c0*/  FENCE.VIEW.ASYNC.S ;  /* 0x00000000000073c6 */ /* 0x001e240000000000 */
[----:B0-----:R-:W-:Y:S06]  /*56d0*/  BAR.SYNC.DEFER_BLOCKING 0x0 ;  /* 0x0000000000007b1d */ /* 0x001fec0000010000 */
[----:B------:R-:W-:Y:S05]  /*56e0*/  @!P1 BRA `(.L_x_11) ;  /* 0x0000000000589947 */ /* 0x000fea0003800000 */
[----:B------:R-:W-:Y:S01]  /*56f0*/  UIADD3 UR8, UPT, UPT, UR70, 0x10000, URZ ;  /* 0x0001000046087890 */ /* 0x000fe2000fffe0ff */
[----:B------:R-:W-:Y:S01]  /*5700*/  BSSY.RECONVERGENT B0, `(.L_x_12) ;  /* 0x0000013000007945 */ /* 0x000fe20003800200 */
[----:B------:R-:W-:Y:S02]  /*5710*/  ELECT P0, URZ, PT ;  /* 0x0000000000ff782f */ /* 0x000fe40003800000 */
[----:B------:R-:W-:Y:S02]  /*5720*/  USHF.R.U32.HI UR8, URZ, 0x4, UR8 ;  /* 0x00000004ff087899 */ /* 0x000fe40008011608 */
[----:B------:R-:W-:Y:S02]  /*5730*/  UIADD3 UR10, UPT, UPT, UR69, 0x80, URZ ;  /* 0x00000080450a7890 */ /* 0x000fe4000fffe0ff */
[----:B------:R-:W-:Y:S02]  /*5740*/  USGXT.U32 UR18, UR8, 0xe ;  /* 0x0000000e0812789a */ /* 0x000fe40008000000 */
[----:B------:R-:W-:Y:S01]  /*5750*/  UIADD3 UR20, UPT, UPT, UR69, 0x128, URZ ;  /* 0x0000012845147890 */ /* 0x000fe2000fffe0ff */
[----:B------:R-:W-:Y:S01]  /*5760*/  UMOV UR22, 0x0 ;  /* 0x0000000000167882 */ /* 0x000fe20000000000 */
[----:B------:R-:W-:Y:S01]  /*5770*/  UMOV UR23, 0x8200490 ;  /* 0x0820049000177882 */ /* 0x000fe20000000000 */
[----:B------:R-:W-:Y:S01]  /*5780*/  UMOV UR19, 0xc0004010 ;  /* 0xc000401000137882 */ /* 0x000fe20000000000 */
[----:B------:R-:W-:Y:S01]  /*5790*/  UMOV UR24, 0x0 ;  /* 0x0000000000187882 */ /* 0x000fe20000000000 */
[----:B------:R-:W-:-:S02]  /*57a0*/  UMOV UR25, 0x8200490 ;  /* 0x0820049000197882 */ /* 0x000fc40000000000 */
[----:B------:R0:W-:Y:S02]  /*57b0*/  UTCHMMA tmem[UR12], gdesc[UR18], tmem[UR69], tmem[UR22], idesc[UR23], UPT ;  /* 0x00ff16120c0079ea */ /* 0x0001e4000b800045 */
[----:B------:R0:W-:Y:S01]  /*57c0*/  UTCHMMA tmem[UR20], gdesc[UR18], tmem[UR10], tmem[UR24], idesc[UR25], UPT ;  /* 0x00ff1812140079ea */ /* 0x0001e2000b80000a */
[----:B------:R-:W-:Y:S05]  /*57d0*/  @!P0 BRA `(.L_x_13) ;  /* 0x0000000000148947 */ /* 0x000fea0003800000 */
[----:B0-----:R-:W-:Y:S01]  /*57e0*/  UMOV UR18, UR6 ;  /* 0x0000000600127c82 */ /* 0x001fe20008000000 */
[----:B------:R-:W-:Y:S02]  /*57f0*/  UMOV UR19, URZ ;  /* 0x000000ff00137c82 */ /* 0x000fe40008000000 */
[----:B------:R-:W-:Y:S02]  /*5800*/  UMOV UR8, UR18 ;  /* 0x0000001200087c82 */ /* 0x000fe40008000000 */
[----:B------:R2:W-:Y:S01]  /*5810*/  UTCBAR [UR8], URZ ;  /* 0x000000ff080073e9 */ /* 0x0005e200080000ff */
[----:B------:R-:W-:Y:S02]  /*5820*/  NOP ;  /* 0x0000000000007918 */ /* 0x000fe40000000000 */
.L_x_13:
[----:B0-2---:R-:W-:Y:S05]  /*5830*/  BSYNC.RECONVERGENT B0 ;  /* 0x0000000000007941 */ /* 0x005fea0003800200 */
.L_x_12:
[----:B------:R-:W-:Y:S05]  /*5840*/  BRA `(.L_x_14) ;  /* 0x0000000000087947 */ /* 0x000fea0003800000 */
.L_x_11:
[----:B------:R-:W-:-:S09]  /*5850*/  UISETP.GE.AND UP2, UPT, UR9, URZ, UPT ;  /* 0x000000ff0900728c */ /* 0x000fd2000bf46270 */
[----:B------:R-:W-:Y:S05]  /*5860*/  BRA.U !UP2, `(.L_x_15) ;  /* 0x000000210a487547 */ /* 0x000fea000b800000 */
.L_x_14:
[----:B------:R-:W-:Y:S01]  /*5870*/  USHF.R.U32.HI UR76, URZ, 0x4, UR5 ;  /* 0x00000004ff4c7899 */ /* 0x000fe20008011605 */
[----:B------:R-:W-:Y:S01]  /*5880*/  HFMA2 R0, -RZ, RZ, 0, 0 ;  /* 0x00000000ff007431 */ /* 0x000fe200000001ff */
[----:B------:R-:W-:Y:S01]  /*5890*/  USHF.R.U32.HI UR20, URZ, 0x4, UR70 ;  /* 0x00000004ff147899 */ /* 0x000fe20008011646 */
[----:B------:R-:W-:Y:S01]  /*58a0*/  HFMA2 R132, -RZ, RZ, 0, 0 ;  /* 0x00000000ff847431 */ /* 0x000fe200000001ff */
[----:B------:R-:W-:Y:S01]  /*58b0*/  UIADD3 UR18, UPT, UPT, UR70, 0x12000, URZ ;  /* 0x0001200046127890 */ /* 0x000fe2000fffe0ff */
[----:B------:R-:W-:Y:S01]  /*58c0*/  MOV R3, RZ ;  /* 0x000000ff00037202 */ /* 0x000fe20000000f00 */
[----:B------:R-:W-:Y:S01]  /*58d0*/  UISETP.NE.U32.AND UP2, UPT, UR4, URZ, UPT ;  /* 0x000000ff0400728c */ /* 0x000fe2000bf45070 */
[----:B------:R-:W-:Y:S01]  /*58e0*/  MOV R136, RZ ;  /* 0x000000ff00887202 */ /* 0x000fe20000000f00 */
[----:B------:R-:W-:Y:S01]  /*58f0*/  USGXT.U32 UR76, UR76, 0xe ;  /* 0x0000000e4c4c789a */ /* 0x000fe20008000000 */
[----:B------:R-:W0:Y:S01]  /*5900*/  LDCU UR72, c[0x0][0x3d4] ;  /* 0x00007a80ff4877ac */ /* 0x000e220008000800 */
[----:B------:R-:W-:-:S02]  /*5910*/  USGXT.U32 UR4, UR20, 0xe ;  /* 0x0000000e1404789a */ /* 0x000fc40008000000 */
[----:B------:R-:W-:Y:S02]  /*5920*/  USHF.R.U32.HI UR22, URZ, 0x4, UR18 ;  /* 0x00000004ff167899 */ /* 0x000fe40008011612 */
[----:B------:R-:W-:Y:S02]  /*5930*/  UIADD3 UR20, UP3, UPT, UR76, 0x2, URZ ;  /* 0x000000024c147890 */ /* 0x000fe4000ff7e0ff */
[----:B------:R-:W-:Y:S01]  /*5940*/  UIADD3 UR18, UP4, UPT, UR4, 0x4000080, URZ ;  /* 0x0400008004127890 */ /* 0x000fe2000ff9e0ff */
[----:B------:R-:W-:Y:S01]  /*5950*/  UMOV UR5, URZ ;  /* 0x000000ff00057c82 */ /* 0x000fe20008000000 */
[----:B------:R-:W-:Y:S01]  /*5960*/  UMOV UR19, URZ ;  /* 0x000000ff00137c82 */ /* 0x000fe20008000000 */
[----:B------:R-:W-:Y:S02]  /*5970*/  UIADD3.X UR21, UPT, UPT, UR5, 0x40004040, URZ, UP3, !UPT ;  /* 0x4000404005157890 */ /* 0x000fe40009ffe4ff */
[----:B------:R-:W-:Y:S02]  /*5980*/  UIADD3.X UR19, UPT, UPT, UR19, 0x40004040, URZ, UP4, !UPT ;  /* 0x4000404013137890 */ /* 0x000fe4000a7fe4ff */
[----:B------:R-:W-:-:S02]  /*5990*/  UIADD3 UR24, UP6, UPT, UR18, 0x80, URZ ;  /* 0x0000008012187890 */ /* 0x000fc4000ffde0ff */
[----:B------:R-:W-:Y:S02]  /*59a0*/  UIADD3 UR26, UP3, UPT, UR18, 0x100, URZ ;  /* 0x00000100121a7890 */ /* 0x000fe4000ff7e0ff */
[----:B------:R-:W-:Y:S02]  /*59b0*/  UIADD3.X UR25, UPT, UPT, UR19, URZ, URZ, UP6, !UPT ;  /* 0x000000ff13197290 */ /* 0x000fe4000b7fe4ff */
[----:B------:R-:W-:Y:S02]  /*59c0*/  UIADD3.X UR27, UPT, UPT, UR19, URZ, URZ, UP3, !UPT ;  /* 0x000000ff131b7290 */ /* 0x000fe40009ffe4ff */
[----:B------:R-:W-:Y:S02]  /*59d0*/  UIADD3 UR28, UP4, UPT, UR18, 0x180, URZ ;  /* 0x00000180121c7890 */ /* 0x000fe4000ff9e0ff */
[----:B------:R-:W-:Y:S02]  /*59e0*/  UIADD3 UR30, UP5, UPT, UR18, 0x200, URZ ;  /* 0x00000200121e7890 */ /* 0x000fe4000ffbe0ff */
[----:B------:R-:W-:-:S02]  /*59f0*/  UIADD3 UR32, UP6, UPT, UR18, 0x280, URZ ;  /* 0x0000028012207890 */ /* 0x000fc4000ffde0ff */
[----:B------:R-:W-:Y:S02]  /*5a00*/  UIADD3 UR34, UP3, UPT, UR18, 0x300, URZ ;  /* 0x0000030012227890 */ /* 0x000fe4000ff7e0ff */
[----:B------:R-:W-:Y:S02]  /*5a10*/  UIADD3.X UR29, UPT, UPT, UR19, URZ, URZ, UP4, !UPT ;  /* 0x000000ff131d7290 */ /* 0x000fe4000a7fe4ff */
[----:B------:R-:W-:Y:S02]  /*5a20*/  UIADD3.X UR31, UPT, UPT, UR19, URZ, URZ, UP5, !UPT ;  /* 0x000000ff131f7290 */ /* 0x000fe4000affe4ff */
[----:B------:R-:W-:Y:S02]  /*5a30*/  UIADD3.X UR33, UPT, UPT, UR19, URZ, URZ, UP6, !UPT ;  /* 0x000000ff13217290 */ /* 0x000fe4000b7fe4ff */
[----:B------:R-:W-:Y:S02]  /*5a40*/  UIADD3.X UR35, UPT, UPT, UR19, URZ, URZ, UP3, !UPT ;  /* 0x000000ff13237290 */ /* 0x000fe40009ffe4ff */
[----:B------:R-:W-:-:S02]  /*5a50*/  USHF.L.U32 UR10, UR7, 0x4, URZ ;  /* 0x00000004070a7899 */ /* 0x000fc400080006ff */
[----:B0-----:R-:W-:Y:S02]  /*5a60*/  USHF.L.U32 UR72, UR72, 0x4, URZ ;  /* 0x0000000448487899 */ /* 0x001fe400080006ff */
[----:B------:R-:W-:Y:S02]  /*5a70*/  UIADD3 UR36, UP4, UPT, UR18, 0x780, URZ ;  /* 0x0000078012247890 */ /* 0x000fe4000ff9e0ff */
[----:B------:R-:W-:Y:S01]  /*5a80*/  UIADD3 UR38, UP5, UPT, UR18, 0x800, URZ ;  /* 0x0000080012267890 */ /* 0x000fe2000ffbe0ff */
[----:B------:R-:W-:Y:S01]  /*5a90*/  MOV R133, UR10 ;  /* 0x0000000a00857c02 */ /* 0x000fe20008000f00 */
[----:B------:R-:W-:Y:S01]  /*5aa0*/  UIADD3 UR40, UP6, UPT, UR18, 0x880, URZ ;  /* 0x0000088012287890 */ /* 0x000fe2000ffde0ff */
[----:B------:R-:W-:Y:S01]  /*5ab0*/  MOV R134, UR72 ;  /* 0x0000004800867c02 */ /* 0x000fe20008000f00 */
[----:B------:R-:W-:Y:S02]  /*5ac0*/  UIADD3 UR42, UP3, UPT, UR18, 0x900, URZ ;  /* 0x00000900122a7890 */ /* 0x000fe4000ff7e0ff */
[----:B------:R-:W-:-:S02]  /*5ad0*/  UIADD3.X UR37, UPT, UPT, UR19, URZ, URZ, UP4, !UPT ;  /* 0x000000ff13257290 */ /* 0x000fc4000a7fe4ff */
[----:B------:R-:W-:Y:S02]  /*5ae0*/  UIADD3.X UR39, UPT, UPT, UR19, URZ, URZ, UP5, !UPT ;  /* 0x000000ff13277290 */ /* 0x000fe4000affe4ff */
[----:B------:R-:W-:Y:S02]  /*5af0*/  UIADD3.X UR41, UPT, UPT, UR19, URZ, URZ, UP6, !UPT ;  /* 0x000000ff13297290 */ /* 0x000fe4000b7fe4ff */
[----:B------:R-:W-:Y:S02]  /*5b00*/  UIADD3.X UR43, UPT, UPT, UR19, URZ, URZ, UP3, !UPT ;  /* 0x000000ff132b7290 */ /* 0x000fe40009ffe4ff */
[----:B------:R-:W-:Y:S02]  /*5b10*/  UIADD3 UR44, UP4, UPT, UR18, 0x980, URZ ;  /* 0x00000980122c7890 */ /* 0x000fe4000ff9e0ff */
[----:B------:R-:W-:Y:S02]  /*5b20*/  UIADD3 UR46, UP5, UPT, UR18, 0xa00, URZ ;  /* 0x00000a00122e7890 */ /* 0x000fe4000ffbe0ff */
[----:B------:R-:W-:-:S02]  /*5b30*/  UIADD3 UR48, UP6, UPT, UR18, 0xa80, URZ ;  /* 0x00000a8012307890 */ /* 0x000fc4000ffde0ff */
[----:B------:R-:W-:Y:S01]  /*5b40*/  UIADD3 UR50, UP3, UPT, UR18, 0xb00, URZ ;  /* 0x00000b0012327890 */ /* 0x000fe2000ff7e0ff */
[----:B------:R-:W-:Y:S01]  /*5b50*/  UMOV UR7, UR6 ;  /* 0x0000000600077c82 */ /* 0x000fe20008000000 */
[----:B------:R-:W-:Y:S01]  /*5b60*/  UIADD3 UR9, UPT, UPT, UR9, 0xf0, URZ ;  /* 0x000000f009097890 */ /* 0x000fe2000fffe0ff */
[----:B------:R-:W-:Y:S01]  /*5b70*/  UMOV UR8, 0x1 ;  /* 0x0000000100087882 */ /* 0x000fe20000000000 */
[----:B------:R-:W0:Y:S01]  /*5b80*/  LDCU UR6, c[0x0][0x3a8] ;  /* 0x00007500ff0677ac */ /* 0x000e220008000800 */
[----:B------:R-:W-:Y:S02]  /*5b90*/  ULOP3.LUT UR73, UR4, 0x4000000, URZ, 0xfc, !UPT ;  /* 0x0400000004497892 */ /* 0x000fe4000f8efcff */
[----:B------:R-:W-:Y:S02]  /*5ba0*/  USGXT.U32 UR22, UR22, 0xe ;  /* 0x0000000e1616789a */ /* 0x000fe40008000000 */
[----:B------:R-:W-:Y:S02]  /*5bb0*/  UIADD3.X UR45, UPT, UPT, UR19, URZ, URZ, UP4, !UPT ;  /* 0x000000ff132d7290 */ /* 0x000fe4000a7fe4ff */
[----:B------:R-:W-:-:S02]  /*5bc0*/  UIADD3.X UR47, UPT, UPT, UR19, URZ, URZ, UP5, !UPT ;  /* 0x000000ff132f7290 */ /* 0x000fc4000affe4ff */
[----:B------:R-:W-:Y:S02]  /*5bd0*/  UIADD3.X UR49, UPT, UPT, UR19, URZ, URZ, UP6, !UPT ;  /* 0x000000ff13317290 */ /* 0x000fe4000b7fe4ff */
[----:B------:R-:W-:Y:S02]  /*5be0*/  UIADD3.X UR51, UPT, UPT, UR19, URZ, URZ, UP3, !UPT ;  /* 0x000000ff13337290 */ /* 0x000fe40009ffe4ff */
[----:B------:R-:W-:Y:S02]  /*5bf0*/  UIADD3.64 UR52, UPT, UPT, UR20, 0x2, URZ ;  /* 0x0000000214347897 */ /* 0x000fe4000fffe0ff */
[----:B------:R-:W-:Y:S01]  /*5c00*/  UIADD3.64 UR54, UPT, UPT, UR20, 0x4, URZ ;  /* 0x0000000414367897 */ /* 0x000fe2000fffe0ff */
[----:B------:R-:W-:Y:S01]  /*5c10*/  UMOV UR77, 0x40004040 ;  /* 0x40004040004d7882 */ /* 0x000fe20000000000 */
[----:B------:R-:W-:Y:S02]  /*5c20*/  UIADD3.64 UR56, UPT, UPT, UR20, 0x7e, URZ ;  /* 0x0000007e14387897 */ /* 0x000fe4000fffe0ff */
[----:B------:R-:W-:Y:S01]  /*5c30*/  UIADD3.64 UR58, UPT, UPT, UR20, 0x80, URZ ;  /* 0x00000080143a7897 */ /* 0x000fe2000fffe0ff */
[----:B------:R-:W-:Y:S01]  /*5c40*/  UMOV UR23, 0xc0004010 ;  /* 0xc000401000177882 */ /* 0x000fe20000000000 */
[----:B------:R-:W-:-:S02]  /*5c50*/  UIADD3.64 UR60, UPT, UPT, UR20, 0x82, URZ ;  /* 0x00000082143c7897 */ /* 0x000fc4000fffe0ff */
[----:B0-----:R-:W-:-:S12]  /*5c60*/  UIADD3.64 UR62, UPT, UPT, UR20, 0x84, URZ ;  /* 0x00000084143e7897 */ /* 0x001fd8000fffe0ff */
.L_x_20:
[----:B-1----:R-:W-:-:S04]  /*5c70*/  IMAD.WIDE R4, R133, 0x2, R172 ;  /* 0x0000000285047825 */ /* 0x002fc800078e02ac */
[C---:B------:R-:W-:Y:S02]  /*5c80*/  IMAD.WIDE R12, R133.reuse, 0x2, R164 ;  /* 0x00000002850c7825 */ /* 0x040fe400078e02a4 */
[----:B------:R-:W2:Y:S02]  /*5c90*/  LDG.E.U16 R4, desc[UR16][R4.64] ;  /* 0x0000001004047981 */ /* 0x000ea4000c1e1500 */
[C---:B------:R-:W-:Y:S02]  /*5ca0*/  IMAD.WIDE R6, R133.reuse, 0x2, R170 ;  /* 0x0000000285067825 */ /* 0x040fe400078e02aa */
[----:B------:R-:W3:Y:S02]  /*5cb0*/  LDG.E.U16 R12, desc[UR16][R12.64] ;  /* 0x000000100c0c7981 */ /* 0x000ee4000c1e1500 */
[C---:B------:R-:W-:Y:S02]  /*5cc0*/  IMAD.WIDE R14, R133.reuse, 0x2, R162 ;  /* 0x00000002850e7825 */ /* 0x040fe400078e02a2 */
[----:B------:R-:W4:Y:S02]  /*5cd0*/  LDG.E.U16 R7, desc[UR16][R6.64] ;  /* 0x0000001006077981 */ /* 0x000f24000c1e1500 */
[----:B------:R-:W-:-:S02]  /*5ce0*/  IMAD.WIDE R8, R133, 0x2, R168 ;  /* 0x0000000285087825 */ /* 0x000fc400078e02a8 */
[----:B------:R-:W5:Y:S02]  /*5cf0*/  LDG.E.U16 R15, desc[UR16][R14.64] ;  /* 0x000000100e0f7981 */ /* 0x000f64000c1e1500 */
[C---:B------:R-:W-:Y:S02]  /*5d00*/  IMAD.WIDE R16, R133.reuse, 0x2, R160 ;  /* 0x0000000285107825 */ /* 0x040fe400078e02a0 */
[----:B------:R-:W5:Y:S02]  /*5d10*/  LDG.E.U16 R8, desc[UR16][R8.64] ;  /* 0x0000001008087981 */ /* 0x000f64000c1e1500 */
[C---:B------:R-:W-:Y:S02]  /*5d20*/  IMAD.WIDE R10, R133.reuse, 0x2, R166 ;  /* 0x00000002850a7825 */ /* 0x040fe400078e02a6 */
[----:B------:R-:W5:Y:S02]  /*5d30*/  LDG.E.U16 R16, desc[UR16][R16.64] ;  /* 0x0000001010107981 */ /* 0x000f64000c1e1500 */
[----:B------:R-:W-:-:S02]  /*5d40*/  IMAD.WIDE R18, R133, 0x2, R158 ;  /* 0x0000000285127825 */ /* 0x000fc400078e029e */
[----:B------:R-:W5:Y:S04]  /*5d50*/  LDG.E.U16 R11, desc[UR16][R10.64] ;  /* 0x000000100a0b7981 */ /* 0x000f68000c1e1500 */
[----:B------:R-:W5:Y:S01]  /*5d60*/  LDG.E.U16 R19, desc[UR16][R18.64] ;  /* 0x0000001012137981 */ /* 0x000f62000c1e1500 */
[----:B------:R-:W-:Y:S02]  /*5d70*/  UMOV UR4, 0x1 ;  /* 0x0000000100047882 */ /* 0x000fe40000000000 */
[----:B------:R-:W-:-:S04]  /*5d80*/  @!UP1 UIADD3 UR4, UPT, UPT, -UR4, 0x100000, URZ ;  /* 0x0010000004049890 */ /* 0x000fc8000fffe1ff */
[----:B------:R-:W-:Y:S02]  /*5d90*/  @!UP1 USHF.L.U32 UR5, UR4, 0xb, URZ ;  /* 0x0000000b04059899 */ /* 0x000fe400080006ff */
[----:B------:R-:W-:Y:S01]  /*5da0*/  @!UP1 USHF.L.U32 UR4, UR4, 0x1, URZ ;  /* 0x0000000104049899 */ /* 0x000fe200080006ff */
[----:B------:R-:W-:Y:S01]  /*5db0*/  VOTEU.ALL UP3, P6 ;  /* 0x0000000000ff7886 */ /* 0x000fe20003060000 */
[----:B--2---:R0:W-:Y:S04]  /*5dc0*/  STS.U16 [R137+UR70+0x11000], R4 ;  /* 0x0110000489007988 */ /* 0x0041e80008000446 */
[----:B---3--:R0:W-:Y:S04]  /*5dd0*/  STS.U16 [R137+UR70+0x11400], R12 ;  /* 0x0114000c89007988 */ /* 0x0081e80008000446 */
[----:B----4-:R0:W-:Y:S04]  /*5de0*/  STS.U16 [R182+UR70+0x11100], R7 ;  /* 0x01110007b6007988 */ /* 0x0101e80008000446 */
[----:B-----5:R0:W-:Y:S04]  /*5df0*/  STS.U16 [R182+UR70+0x11500], R15 ;  /* 0x0115000fb6007988 */ /* 0x0201e80008000446 */
[----:B------:R0:W-:Y:S04]  /*5e00*/  STS.U16 [R181+UR70+0x11200], R8 ;  /* 0x01120008b5007988 */ /* 0x0001e80008000446 */
[----:B------:R0:W-:Y:S04]  /*5e10*/  STS.U16 [R181+UR70+0x11600], R16 ;  /* 0x01160010b5007988 */ /* 0x0001e80008000446 */
[----:B------:R0:W-:Y:S04]  /*5e20*/  STS.U16 [R180+UR70+0x11300], R11 ;  /* 0x0113000bb4007988 */ /* 0x0001e80008000446 */
[----:B------:R0:W-:Y:S01]  /*5e30*/  STS.U16 [R180+UR70+0x11700], R19 ;  /* 0x01170013b4007988 */ /* 0x0001e20008000446 */
[----:B------:R1:W-:Y:S06]  /*5e40*/  MEMBAR.ALL.CTA ;  /* 0x0000000000007992 */ /* 0x0003ec0000008000 */
[----:B-1----:R-:W-:Y:S04]  /*5e50*/  FENCE.VIEW.ASYNC.S ;  /* 0x00000000000073c6 */ /* 0x002fe80000000000 */
[----:B------:R-:W1:Y:S02]  /*5e60*/  FENCE.VIEW.ASYNC.S ;  /* 0x00000000000073c6 */ /* 0x000e640000000000 */
[----:B-1----:R0:W1:Y:S02]  /*5e70*/  @!UP3 SYNCS.EXCH.64 URZ, [UR70+0x13010], UR4 ;  /* 0x0130100446ffb5b2 */ /* 0x0020640008000100 */
[----:B-1----:R-:W-:Y:S06]  /*5e80*/  BAR.SYNC.DEFER_BLOCKING 0x0 ;  /* 0x0000000000007b1d */ /* 0x002fec0000010000 */
[----:B0-----:R-:W-:Y:S05]  /*5e90*/  BRA.U UP2, `(.L_x_16) ;  /* 0x0000000102b07547 */ /* 0x001fea000b800000 */
[----:B------:R-:W-:Y:S01]  /*5ea0*/  UMOV UR74, UR73 ;  /* 0x00000049004a7c82 */ /* 0x000fe20008000000 */
[----:B------:R-:W-:Y:S01]  /*5eb0*/  UMOV UR75, 0x40004040 ;  /* 0x40004040004b7882 */ /* 0x000fe20000000000 */
[----:B------:R-:W-:Y:S01]  /*5ec0*/  UMOV UR66, 0x0 ;  /* 0x0000000000427882 */ /* 0x000fe20000000000 */
[----:B------:R-:W-:Y:S01]  /*5ed0*/  UMOV UR67, 0x8048490 ;  /* 0x0804849000437882 */ /* 0x000fe20000000000 */
[----:B------:R-:W-:Y:S01]  /*5ee0*/  UMOV UR64, 0x0 ;  /* 0x0000000000407882 */ /* 0x000fe20000000000 */
[----:B------:R-:W-:Y:S01]  /*5ef0*/  UMOV UR65, 0x8048490 ;  /* 0x0804849000417882 */ /* 0x000fe20000000000 */
[----:B------:R0:W-:Y:S01]  /*5f00*/  UTCHMMA gdesc[UR74], gdesc[UR76], tmem[UR14], tmem[UR66], idesc[UR67], !UPT ;  /* 0x00ff424c4a0075ea */ /* 0x0001e2000f80000e */
[----:B------:R-:W-:Y:S01]  /*5f10*/  MOV.SPILL R2, UR7 ;  /* 0x0000000700027c02 */ /* 0x000fe20009000f00 */
[----:B------:R-:W-:Y:S01]  /*5f20*/  UTCHMMA gdesc[UR18], gdesc[UR20], tmem[UR14], tmem[UR64], idesc[UR65], UPT ;  /* 0x00ff4014120075ea */ /* 0x000fe2000b80000e */
[----:B------:R-:W-:Y:S01]  /*5f30*/  MOV.SPILL R4, UR6 ;  /* 0x0000000600047c02 */ /* 0x000fe20009000f00 */
[----:B------:R-:W-:Y:S01]  /*5f40*/  UMOV UR6, 0x0 ;  /* 0x0000000000067882 */ /* 0x000fe20000000000 */
[----:B------:R-:W-:Y:S01]  /*5f50*/  UMOV UR7, 0x8048490 ;  /* 0x0804849000077882 */ /* 0x000fe20000000000 */
[----:B------:R-:W-:-:S02]  /*5f60*/  UIADD3 UR5, UPT, UPT, UR69, 0x110, URZ ;  /* 0x0000011045057890 */ /* 0x000fc4000fffe0ff */
[----:B------:R-:W-:Y:S01]  /*5f70*/  UIADD3 UR4, UPT, UPT, UR70, 0x13010, URZ ;  /* 0x0001301046047890 */ /* 0x000fe2000fffe0ff */
[----:B0-----:R-:W-:Y:S01]  /*5f80*/  UMOV UR74, 0x0 ;  /* 0x00000000004a7882 */ /* 0x001fe20000000000 */
[----:B------:R-:W-:Y:S02]  /*5f90*/  UMOV UR75, 0x8048490 ;  /* 0x08048490004b7882 */ /* 0x000fe40000000000 */
[----:B------:R-:W-:Y:S01]  /*5fa0*/  UTCHMMA gdesc[UR24], gdesc[UR52], tmem[UR14], tmem[UR74], idesc[UR75], UPT ;  /* 0x00ff4a34180075ea */ /* 0x000fe2000b80000e */
[----:B------:R0:W-:Y:S01]  /*5fb0*/  UTCHMMA gdesc[UR26], gdesc[UR54], tmem[UR14], tmem[UR66], idesc[UR67], UPT ;  /* 0x00ff42361a0075ea */ /* 0x0001e2000b80000e */
[----:B------:R-:W-:Y:S01]  /*5fc0*/  UTCHMMA gdesc[UR28], gdesc[UR56], tmem[UR14], tmem[UR6], idesc[UR7], UPT ;  /* 0x00ff06381c0075ea */ /* 0x000fe2000b80000e */
[----:B------:R-:W-:Y:S01]  /*5fd0*/  UTCHMMA gdesc[UR30], gdesc[UR58], tmem[UR14], tmem[UR64], idesc[UR65], UPT ;  /* 0x00ff403a1e0075ea */ /* 0x000fe2000b80000e */
[----:B------:R1:W-:Y:S01]  /*5fe0*/  UTCHMMA gdesc[UR32], gdesc[UR60], tmem[UR14], tmem[UR74], idesc[UR75], UPT ;  /* 0x00ff4a3c200075ea */ /* 0x0003e2000b80000e */
[----:B------:R-:W-:Y:S01]  /*5ff0*/  UTCHMMA gdesc[UR34], gdesc[UR62], tmem[UR14], tmem[UR6], idesc[UR7], UPT ;  /* 0x00ff063e220075ea */ /* 0x000fe2000b80000e */
[----:B0-----:R-:W-:-:S02]  /*6000*/  UIADD3 UR66, UPT, UPT, UR69, 0x110, URZ ;  /* 0x0000011045427890 */ /* 0x001fc4000fffe0ff */
[----:B------:R-:W-:Y:S02]  /*6010*/  UIADD3 UR67, UPT, UPT, UR69, 0x110, URZ ;  /* 0x0000011045437890 */ /* 0x000fe4000fffe0ff */
[----:B-1----:R-:W-:-:S05]  /*6020*/  UIADD3 UR74, UPT, UPT, UR69, 0x110, URZ ;  /* 0x00000110454a7890 */ /* 0x002fca000fffe0ff */
[----:B------:R-:W-:Y:S01]  /*6030*/  UTCHMMA gdesc[UR36], gdesc[UR76], tmem[UR66], tmem[UR64], idesc[UR65], !UPT ;  /* 0x00ff404c240075ea */ /* 0x000fe2000f800042 */
[----:B------:R0:W-:Y:S03]  /*6040*/  UTCHMMA gdesc[UR38], gdesc[UR20], tmem[UR5], tmem[UR6], idesc[UR7], UPT ;  /* 0x00ff0614260075ea */ /* 0x0001e6000b800005 */
[----:B------:R1:W-:Y:S01]  /*6050*/  UTCHMMA gdesc[UR40], gdesc[UR52], tmem[UR74], tmem[UR64], idesc[UR65], UPT ;  /* 0x00ff4034280075ea */ /* 0x0003e2000b80004a */
[----:B0-----:R-:W-:Y:S02]  /*6060*/  R2UR.FILL UR7, R2 ;  /* 0x00000000020772ca */ /* 0x001fe400004e0000 */
[----:B------:R-:W-:Y:S01]  /*6070*/  R2UR.FILL UR6, R4 ;  /* 0x00000000040672ca */ /* 0x000fe200004e0000 */
[----:B-1----:R-:W-:Y:S02]  /*6080*/  UMOV UR74, 0x0 ;  /* 0x00000000004a7882 */ /* 0x002fe40000000000 */
[----:B------:R0:W-:Y:S01]  /*6090*/  UTCHMMA gdesc[UR42], gdesc[UR54], tmem[UR67], tmem[UR74], idesc[UR75], UPT ;  /* 0x00ff4a362a0075ea */ /* 0x0001e2000b800043 */
[----:B------:R1:W-:Y:S01]  /*60a0*/  UTCHMMA gdesc[UR44], gdesc[UR56], tmem[UR66], tmem[UR64], idesc[UR65], UPT ;  /* 0x00ff40382c0075ea */ /* 0x0003e2000b800042 */
[----:B------:R2:W-:Y:S01]  /*60b0*/  UTCHMMA gdesc[UR46], gdesc[UR58], tmem[UR5], tmem[UR64], idesc[UR65], UPT ;  /* 0x00ff403a2e0075ea */ /* 0x0005e2000b800005 */
[----:B0-----:R-:W-:-:S02]  /*60c0*/  UIADD3 UR74, UPT, UPT, UR69, 0x110, URZ ;  /* 0x00000110454a7890 */ /* 0x001fc4000fffe0ff */
[----:B------:R-:W-:Y:S01]  /*60d0*/  UIADD3 UR75, UPT, UPT, UR69, 0x110, URZ ;  /* 0x00000110454b7890 */ /* 0x000fe2000fffe0ff */
[----:B-1----:R-:W-:Y:S01]  /*60e0*/  UMOV UR66, 0x0 ;  /* 0x0000000000427882 */ /* 0x002fe20000000000 */
[----:B------:R-:W-:Y:S01]  /*60f0*/  UMOV UR67, 0x8048490 ;  /* 0x0804849000437882 */ /* 0x000fe20000000000 */
[----:B--2---:R-:W-:Y:S02]  /*6100*/  UMOV UR5, URZ ;  /* 0x000000ff00057c82 */ /* 0x004fe40008000000 */
[----:B------:R-:W-:Y:S02]  /*6110*/  UMOV UR4, UR4 ;  /* 0x0000000400047c82 */ /* 0x000fe40008000000 */
[----:B------:R0:W-:Y:S02]  /*6120*/  UTCHMMA gdesc[UR48], gdesc[UR60], tmem[UR74], tmem[UR66], idesc[UR67], UPT ;  /* 0x00ff423c300075ea */ /* 0x0001e4000b80004a */
[----:B------:R0:W-:Y:S01]  /*6130*/  UTCHMMA gdesc[UR50], gdesc[UR62], tmem[UR75], tmem[UR64], idesc[UR65], UPT ;  /* 0x00ff403e320075ea */ /* 0x0001e2000b80004b */
[----:B------:R0:W-:Y:S01]  /*6140*/  UTCBAR [UR4], URZ ;  /* 0x000000ff040073e9 */ /* 0x0001e200080000ff */
[----:B------:R-:W-:Y:S01]  /*6150*/  NOP ;  /* 0x0000000000007918 */ /* 0x000fe20000000000 */
.L_x_16:
[----:B------:R-:W1:Y:S01]  /*6160*/  SYNCS.PHASECHK.TRANS64.TRYWAIT P0, [UR70+0x13010], RZ ;  /* 0x013010ffff0075a7 */ /* 0x000e620008001146 */
[----:B------:R-:W-:Y:S01]  /*6170*/  SHF.L.U32 R0, R0, 0x1f, RZ ;  /* 0x0000001f00007819 */ /* 0x000fe200000006ff */
[----:B-1----:R-:W-:Y:S06]  /*6180*/  @!P0 BRA `(.L_x_17) ;  /* 0x0000006000d48947 */ /* 0x002fec0003800000 */
.L_x_25:
[----:B------:R-:W-:Y:S01]  /*6190*/  BAR.SYNC.DEFER_BLOCKING 0x0 ;  /* 0x0000000000007b1d */ /* 0x000fe20000010000 */
[----:B------:R-:W-:-:S04]  /*61a0*/  IMAD.WIDE R20, R134, 0x2, R178 ;  /* 0x0000000286147825 */ /* 0x000fc800078e02b2 */
[C---:B------:R-:W-:Y:S01]  /*61b0*/  IMAD.WIDE R22, R134.reuse, 0x2, R176 ;  /* 0x0000000286167825 */ /* 0x040fe200078e02b0 */
[----:B------:R-:W1:Y:S03]  /*61c0*/  LDTM.x16 R4, tmem[UR13] ;  /* 0x0000000d000479ee */ /* 0x000e660008240000 */
[----:B------:R-:W-:Y:S01]  /*61d0*/  IMAD.WIDE R24, R134, 0x2, R174 ;  /* 0x0000000286187825 */ /* 0x000fe200078e02ae */
[----:B------:R-:W1:Y:S01]  /*61e0*/  @!P6 SYNCS.CCTL.IV [UR70+0x13010] ;  /* 0x01301000ff00e9b1 */ /* 0x000e620008000046 */
[----:B------:R-:W-:Y:S01]  /*61f0*/  NOP ;  /* 0x0000000000007918 */ /* 0x000fe20000000000 */
[----:B-1----:R-:W1:Y:S02]  /*6200*/  SYNCS.PHASECHK.TRANS64.TRYWAIT P0, [UR7], R0 ;  /* 0x00000000ff0075a7 */ /* 0x002e640008001107 */
[----:B-1----:R-:W-:Y:S05]  /*6210*/  @!P0 BRA `(.L_x_18) ;  /* 0x0000006000bc8947 */ /* 0x002fea0003800000 */
.L_x_26:
[C---:B------:R-:W-:Y:S01]  /*6220*/  IMAD.WIDE R26, R134.reuse, 0x2, R156 ;  /* 0x00000002861a7825 */ /* 0x040fe200078e029c */
[----:B------:R-:W2:Y:S03]  /*6230*/  LDG.E.U16 R20, desc[UR16][R20.64] ;  /* 0x0000001014147981 */ /* 0x000ea6000c1e1500 */
[C---:B------:R-:W-:Y:S01]  /*6240*/  IMAD.WIDE R28, R134.reuse, 0x2, R154 ;  /* 0x00000002861c7825 */ /* 0x040fe200078e029a */
[----:B------:R1:W3:Y:S03]  /*6250*/  LDG.E.U16 R184, desc[UR16][R22.64] ;  /* 0x0000001016b87981 */ /* 0x0002e6000c1e1500 */
[C---:B------:R-:W-:Y:S01]  /*6260*/  IMAD.WIDE R30, R134.reuse, 0x2, R152 ;  /* 0x00000002861e7825 */ /* 0x040fe200078e0298 */
[----:B------:R-:W4:Y:S03]  /*6270*/  LDG.E.U16 R186, desc[UR16][R24.64] ;  /* 0x0000001018ba7981 */ /* 0x000f26000c1e1500 */
[C---:B------:R-:W-:Y:S01]  /*6280*/  IMAD.WIDE R32, R134.reuse, 0x2, R150 ;  /* 0x0000000286207825 */ /* 0x040fe200078e0296 */
[----:B------:R-:W5:Y:S03]  /*6290*/  LDG.E.U16 R188, desc[UR16][R26.64] ;  /* 0x000000101abc7981 */ /* 0x000f66000c1e1500 */
[----:B------:R-:W-:Y:S01]  /*62a0*/  IMAD.WIDE R34, R134, 0x2, R148 ;  /* 0x0000000286227825 */ /* 0x000fe200078e0294 */
[----:B------:R0:W2:Y:S04]  /*62b0*/  LDG.E.U16 R190, desc[UR16][R28.64] ;  /* 0x000000101cbe7981 */ /* 0x0000a8000c1e1500 */
[----:B------:R-:W2:Y:S04]  /*62c0*/  LDG.E.U16 R192, desc[UR16][R30.64] ;  /* 0x000000101ec07981 */ /* 0x000ea8000c1e1500 */
[----:B------:R0:W2:Y:S04]  /*62d0*/  LDG.E.U16 R194, desc[UR16][R32.64] ;  /* 0x0000001020c27981 */ /* 0x0000a8000c1e1500 */
[----:B------:R0:W2:Y:S01]  /*62e0*/  LDG.E.U16 R196, desc[UR16][R34.64] ;  /* 0x0000001022c47981 */ /* 0x0000a2000c1e1500 */
[----:B-1----:R-:W-:-:S04]  /*62f0*/  IADD3 R22, P4, PT, R3, 0x12, RZ ;  /* 0x0000001203167810 */ /* 0x002fc80007f9e0ff */
[-C--:B------:R-:W-:Y:S02]  /*6300*/  IADD3.X R21, PT, PT, RZ, R132.reuse, RZ, P4, !PT ;  /* 0x00000084ff157210 */ /* 0x080fe400027fe4ff */
[C---:B0-----:R-:W-:Y:S02]  /*6310*/  IADD3 R28, P4, PT, R3.reuse, 0x16, RZ ;  /* 0x00000016031c7810 */ /* 0x041fe40007f9e0ff */
[C---:B------:R-:W-:Y:S02]  /*6320*/  IADD3 R0, P3, PT, R3.reuse, 0x1f, RZ ;  /* 0x0000001f03007810 */ /* 0x040fe40007f7e0ff */
[----:B------:R-:W-:Y:S02]  /*6330*/  IADD3.X R29, PT, PT, RZ, R132, RZ, P4, !PT ;  /* 0x00000084ff1d7210 */ /* 0x000fe400027fe4ff */
[----:B------:R-:W-:Y:S02]  /*6340*/  IADD3 R38, P4, PT, R3, 0x1a, RZ ;  /* 0x0000001a03267810 */ /* 0x000fe40007f9e0ff */
[----:B------:R-:W-:-:S02]  /*6350*/  ISETP.GT.U32.AND P2, PT, R0, R147, PT ;  /* 0x000000930000720c */ /* 0x000fc40003f44070 */
[-C--:B------:R-:W-:Y:S02]  /*6360*/  IADD3.X R37, PT, PT, RZ, R132.reuse, RZ, P4, !PT ;  /* 0x00000084ff257210 */ /* 0x080fe400027fe4ff */
[C---:B------:R-:W-:Y:S02]  /*6370*/  IADD3 R0, P5, PT, R3.reuse, 0x11, RZ ;  /* 0x0000001103007810 */ /* 0x040fe40007fbe0ff */
[C---:B------:R-:W-:Y:S02]  /*6380*/  IADD3 R44, P4, PT, R3.reuse, 0x1d, RZ ;  /* 0x0000001d032c7810 */ /* 0x040fe40007f9e0ff */
[----:B------:R-:W-:Y:S02]  /*6390*/  IADD3 R36, P1, PT, R3, 0x14, RZ ;  /* 0x0000001403247810 */ /* 0x000fe40007f3e0ff */
[-C--:B------:R-:W-:Y:S02]  /*63a0*/  IADD3.X R2, PT, PT, RZ, R132.reuse, RZ, P5, !PT ;  /* 0x00000084ff027210 */ /* 0x080fe40002ffe4ff */
[----:B------:R-:W-:-:S02]  /*63b0*/  IADD3.X R43, PT, PT, RZ, R132, RZ, P4, !PT ;  /* 0x00000084ff2b7210 */ /* 0x000fc400027fe4ff */
[----:B------:R-:W-:Y:S02]  /*63c0*/  IADD3 R26, P5, PT, R3, 0x15, RZ ;  /* 0x00000015031a7810 */ /* 0x000fe40007fbe0ff */
[----:B------:R-:W-:Y:S01]  /*63d0*/  ISETP.GT.U32.AND P4, PT, R0, R147, PT ;  /* 0x000000930000720c */ /* 0x000fe20003f84070 */
[----:B------:R-:W-:Y:S01]  /*63e0*/  FMUL R5, R5, UR6 ;  /* 0x0000000605057c20 */ /* 0x000fe20008400000 */
[-C--:B------:R-:W-:Y:S02]  /*63f0*/  IADD3.X R25, PT, PT, RZ, R132.reuse, RZ, P1, !PT ;  /* 0x00000084ff197210 */ /* 0x080fe40000ffe4ff */
[C---:B------:R-:W-:Y:S02]  /*6400*/  IADD3 R32, P1, PT, R3.reuse, 0x18, RZ ;  /* 0x0000001803207810 */ /* 0x040fe40007f3e0ff */
[----:B------:R-:W-:Y:S02]  /*6410*/  IADD3 R24, P0, PT, R3, 0x13, RZ ;  /* 0x0000001303187810 */ /* 0x000fe40007f1e0ff */
[----:B------:R-:W-:-:S02]  /*6420*/  IADD3.X R27, PT, PT, RZ, R132, RZ, P5, !PT ;  /* 0x00000084ff1b7210 */ /* 0x000fc40002ffe4ff */
[----:B------:R-:W-:Y:S02]  /*6430*/  ISETP.GT.U32.AND.EX P4, PT, R2, RZ, PT, P4 ;  /* 0x000000ff0200720c */ /* 0x000fe40003f84140 */
[C---:B------:R-:W-:Y:S02]  /*6440*/  IADD3 R34, P5, PT, R3.reuse, 0x19, RZ ;  /* 0x0000001903227810 */ /* 0x040fe40007fbe0ff */
[-C--:B------:R-:W-:Y:S02]  /*6450*/  IADD3.X R33, PT, PT, RZ, R132.reuse, RZ, P1, !PT ;  /* 0x00000084ff217210 */ /* 0x080fe40000ffe4ff */
[----:B------:R-:W-:Y:S02]  /*6460*/  IADD3.X R23, PT, PT, RZ, R132, RZ, P0, !PT ;  /* 0x00000084ff177210 */ /* 0x000fe400007fe4ff */
[----:B------:R-:W-:Y:S02]  /*6470*/  IADD3 R42, P1, PT, R3, 0x1c, RZ ;  /* 0x0000001c032a7810 */ /* 0x000fe40007f3e0ff */
[----:B------:R-:W-:-:S02]  /*6480*/  FSEL R0, R5, -INF , !P4 ;  /* 0xff80000005007808 */ /* 0x000fc40006000000 */
[C---:B------:R-:W-:Y:S02]  /*6490*/  IADD3 R30, P0, PT, R3.reuse, 0x17, RZ ;  /* 0x00000017031e7810 */ /* 0x040fe40007f1e0ff */
[-C--:B------:R-:W-:Y:S02]  /*64a0*/  IADD3.X R35, PT, PT, RZ, R132.reuse, RZ, P5, !PT ;  /* 0x00000084ff237210 */ /* 0x080fe40002ffe4ff */
[----:B------:R-:W-:Y:S02]  /*64b0*/  ISETP.GT.U32.AND P4, PT, R36, R147, PT ;  /* 0x000000932400720c */ /* 0x000fe40003f84070 */
[----:B------:R-:W-:Y:S01]  /*64c0*/  IADD3 R46, P5, PT, R3, 0x1e, RZ ;  /* 0x0000001e032e7810 */ /* 0x000fe20007fbe0ff */
[----:B------:R-:W-:Y:S01]  /*64d0*/  FMUL R8, R8, UR6 ;  /* 0x0000000608087c20 */ /* 0x000fe20008400000 */
[-C--:B------:R-:W-:Y:S02]  /*64e0*/  IADD3.X R41, PT, PT, RZ, R132.reuse, RZ, P1, !PT ;  /* 0x00000084ff297210 */ /* 0x080fe40000ffe4ff */
[----:B------:R-:W-:-:S02]  /*64f0*/  IADD3.X R31, PT, PT, RZ, R132, RZ, P0, !PT ;  /* 0x00000084ff1f7210 */ /* 0x000fc400007fe4ff */
[----:B------:R-:W-:Y:S02]  /*6500*/  ISETP.GT.U32.AND P1, PT, R44, R147, PT ;  /* 0x000000932c00720c */ /* 0x000fe40003f24070 */
[----:B------:R-:W-:Y:S02]  /*6510*/  ISETP.GT.U32.AND.EX P4, PT, R25, RZ, PT, P4 ;  /* 0x000000ff1900720c */ /* 0x000fe40003f84140 */
[C---:B------:R-:W-:Y:S02]  /*6520*/  IADD3 R40, P0, PT, R3.reuse, 0x1b, RZ ;  /* 0x0000001b03287810 */ /* 0x040fe40007f1e0ff */
[----:B------:R-:W-:Y:S02]  /*6530*/  IADD3.X R44, PT, PT, RZ, R132, RZ, P5, !PT ;  /* 0x00000084ff2c7210 */ /* 0x000fe40002ffe4ff */
[----:B------:R-:W-:Y:S02]  /*6540*/  IADD3 R3, P5, PT, R3, 0x10, RZ ;  /* 0x0000001003037810 */ /* 0x000fe40007fbe0ff */
[----:B------:R-:W-:-:S02]  /*6550*/  FSEL R8, R8, -INF , !P4 ;  /* 0xff80000008087808 */ /* 0x000fc40006000000 */
[-C--:B------:R-:W-:Y:S02]  /*6560*/  IADD3.X R39, PT, PT, RZ, R132.reuse, RZ, P0, !PT ;  /* 0x00000084ff277210 */ /* 0x080fe400007fe4ff */
[-C--:B------:R-:W-:Y:S02]  /*6570*/  IADD3.X R45, PT, PT, RZ, R132.reuse, RZ, P3, !PT ;  /* 0x00000084ff2d7210 */ /* 0x080fe40001ffe4ff */
[-C--:B------:R-:W-:Y:S02]  /*6580*/  ISETP.GT.U32.AND P4, PT, R30, R147.reuse, PT ;  /* 0x000000931e00720c */ /* 0x080fe40003f84070 */
[----:B------:R-:W-:Y:S01]  /*6590*/  IADD3.X R132, PT, PT, RZ, R132, RZ, P5, !PT ;  /* 0x00000084ff847210 */ /* 0x000fe20002ffe4ff */
[----:B------:R-:W-:Y:S01]  /*65a0*/  FMUL R11, R11, UR6 ;  /* 0x000000060b0b7c20 */ /* 0x000fe20008400000 */
[-C--:B------:R-:W-:Y:S02]  /*65b0*/  ISETP.GT.U32.AND P3, PT, R22, R147.reuse, PT ;  /* 0x000000931600720c */ /* 0x080fe40003f64070 */
[----:B------:R-:W-:Y:S01]  /*65c0*/  ISETP.GT.U32.AND P5, PT, R24, R147, PT ;  /* 0x000000931800720c */ /* 0x000fe20003fa4070 */
[----:B------:R-:W-:Y:S01]  /*65d0*/  FMUL R6, R6, UR6 ;  /* 0x0000000606067c20 */ /* 0x000fe20008400000 */
[----:B------:R-:W-:Y:S01]  /*65e0*/  ISETP.GT.U32.AND.EX P4, PT, R31, RZ, PT, P4 ;  /* 0x000000ff1f00720c */ /* 0x000fe20003f84140 */
[----:B------:R-:W-:Y:S01]  /*65f0*/  FMUL R7, R7, UR6 ;  /* 0x0000000607077c20 */ /* 0x000fe20008400000 */
[----:B------:R-:W-:-:S02]  /*6600*/  ISETP.GT.U32.AND.EX P3, PT, R21, RZ, PT, P3 ;  /* 0x000000ff1500720c */ /* 0x000fc40003f64130 */
[----:B------:R-:W-:Y:S02]  /*6610*/  ISETP.GT.U32.AND.EX P5, PT, R23, RZ, PT, P5 ;  /* 0x000000ff1700720c */ /* 0x000fe40003fa4150 */
[----:B------:R-:W-:Y:S02]  /*6620*/  FSEL R11, R11, -INF , !P4 ;  /* 0xff8000000b0b7808 */ /* 0x000fe40006000000 */
[-C--:B------:R-:W-:Y:S02]  /*6630*/  ISETP.GT.U32.AND P4, PT, R3, R147.reuse, PT ;  /* 0x000000930300720c */ /* 0x080fe40003f84070 */
[----:B------:R-:W-:Y:S02]  /*6640*/  FSEL R21, R6, -INF , !P3 ;  /* 0xff80000006157808 */ /* 0x000fe40005800000 */
[----:B------:R-:W-:Y:S01]  /*6650*/  FSEL R7, R7, -INF , !P5 ;  /* 0xff80000007077808 */ /* 0x000fe20006800000 */
[----:B------:R-:W-:Y:S01]  /*6660*/  FMUL R4, R4, UR6 ;  /* 0x0000000604047c20 */ /* 0x000fe20008400000 */
[----:B------:R-:W-:-:S02]  /*6670*/  ISETP.GT.U32.AND P3, PT, R26, R147, PT ;  /* 0x000000931a00720c */ /* 0x000fc40003f64070 */
[----:B------:R-:W-:Y:S01]  /*6680*/  ISETP.GT.U32.AND P5, PT, R28, R147, PT ;  /* 0x000000931c00720c */ /* 0x000fe20003fa4070 */
[----:B------:R-:W-:Y:S01]  /*6690*/  FMUL R9, R9, UR6 ;  /* 0x0000000609097c20 */ /* 0x000fe20008400000 */
[----:B------:R-:W-:Y:S01]  /*66a0*/  ISETP.GT.U32.AND.EX P4, PT, R132, RZ, PT, P4 ;  /* 0x000000ff8400720c */ /* 0x000fe20003f84140 */
[----:B------:R-:W-:Y:S01]  /*66b0*/  FMUL R10, R10, UR6 ;  /* 0x000000060a0a7c20 */ /* 0x000fe20008400000 */
[----:B------:R-:W-:Y:S02]  /*66c0*/  ISETP.GT.U32.AND.EX P3, PT, R27, RZ, PT, P3 ;  /* 0x000000ff1b00720c */ /* 0x000fe40003f64130 */
[----:B------:R-:W-:Y:S02]  /*66d0*/  ISETP.GT.U32.AND.EX P5, PT, R29, RZ, PT, P5 ;  /* 0x000000ff1d00720c */ /* 0x000fe40003fa4150 */
[----:B------:R-:W-:Y:S02]  /*66e0*/  FSEL R5, R4, -INF , !P4 ;  /* 0xff80000004057808 */ /* 0x000fe40006000000 */
[----:B------:R-:W-:-:S02]  /*66f0*/  FSEL R9, R9, -INF , !P3 ;  /* 0xff80000009097808 */ /* 0x000fc40005800000 */
[----:B------:R-:W-:Y:S02]  /*6700*/  FSEL R10, R10, -INF , !P5 ;  /* 0xff8000000a0a7808 */ /* 0x000fe40006800000 */
[-C--:B------:R-:W-:Y:S02]  /*6710*/  ISETP.GT.U32.AND P3, PT, R34, R147.reuse, PT ;  /* 0x000000932200720c */ /* 0x080fe40003f64070 */
[----:B------:R-:W-:Y:S02]  /*6720*/  ISETP.GT.U32.AND P5, PT, R32, R147, PT ;  /* 0x000000932000720c */ /* 0x000fe40003fa4070 */
[----:B------:R-:W-:Y:S01]  /*6730*/  FMNMX3 R2, R5, R0, R21, !PT ;  /* 0x0000000005027276 */ /* 0x000fe20007800015 */
[----:B------:R-:W-:Y:S01]  /*6740*/  FMUL R12, R12, UR6 ;  /* 0x000000060c0c7c20 */ /* 0x000fe20008400000 */
[----:B------:R-:W-:Y:S01]  /*6750*/  FMUL R13, R13, UR6 ;  /* 0x000000060d0d7c20 */ /* 0x000fe20008400000 */
[----:B------:R-:W-:Y:S02]  /*6760*/  ISETP.GT.U32.AND.EX P3, PT, R35, RZ, PT, P3 ;  /* 0x000000ff2300720c */ /* 0x000fe40003f64130 */
[----:B------:R-:W-:-:S02]  /*6770*/  ISETP.GT.U32.AND.EX P5, PT, R33, RZ, PT, P5 ;  /* 0x000000ff2100720c */ /* 0x000fc40003fa4150 */
[----:B------:R-:W-:Y:S02]  /*6780*/  ISETP.GT.U32.AND P4, PT, R38, R147, PT ;  /* 0x000000932600720c */ /* 0x000fe40003f84070 */
[----:B------:R-:W-:Y:S01]  /*6790*/  FMNMX3 R2, R2, R7, R8, !PT ;  /* 0x0000000702027276 */ /* 0x000fe20007800008 */
[----:B------:R-:W-:Y:S01]  /*67a0*/  FMUL R14, R14, UR6 ;  /* 0x000000060e0e7c20 */ /* 0x000fe20008400000 */
[----:B------:R-:W-:Y:S02]  /*67b0*/  FSEL R12, R12, -INF , !P5 ;  /* 0xff8000000c0c7808 */ /* 0x000fe40006800000 */
[----:B------:R-:W-:Y:S02]  /*67c0*/  FSEL R13, R13, -INF , !P3 ;  /* 0xff8000000d0d7808 */ /* 0x000fe40005800000 */
[-C--:B------:R-:W-:Y:S02]  /*67d0*/  ISETP.GT.U32.AND P5, PT, R42, R147.reuse, PT ;  /* 0x000000932a00720c */ /* 0x080fe40003fa4070 */
[----:B------:R-:W-:-:S02]  /*67e0*/  ISETP.GT.U32.AND P3, PT, R40, R147, PT ;  /* 0x000000932800720c */ /* 0x000fc40003f64070 */
[----:B------:R-:W-:Y:S02]  /*67f0*/  ISETP.GT.U32.AND.EX P4, PT, R37, RZ, PT, P4 ;  /* 0x000000ff2500720c */ /* 0x000fe40003f84140 */
[----:B------:R-:W-:Y:S01]  /*6800*/  FMNMX3 R2, R2, R9, R10, !PT ;  /* 0x0000000902027276 */ /* 0x000fe2000780000a */
[----:B------:R-:W-:Y:S01]  /*6810*/  FMUL R15, R15, UR6 ;  /* 0x000000060f0f7c20 */ /* 0x000fe20008400000 */
[----:B------:R-:W-:Y:S01]  /*6820*/  FMUL R16, R16, UR6 ;  /* 0x0000000610107c20 */ /* 0x000fe20008400000 */
[----:B------:R-:W-:Y:S02]  /*6830*/  ISETP.GT.U32.AND P0, PT, R46, R147, PT ;  /* 0x000000932e00720c */ /* 0x000fe40003f04070 */
[----:B------:R-:W-:Y:S02]  /*6840*/  ISETP.GT.U32.AND.EX P5, PT, R41, RZ, PT, P5 ;  /* 0x000000ff2900720c */ /* 0x000fe40003fa4150 */
[----:B------:R-:W-:Y:S02]  /*6850*/  ISETP.GT.U32.AND.EX P3, PT, R39, RZ, PT, P3 ;  /* 0x000000ff2700720c */ /* 0x000fe40003f64130 */
[----:B------:R-:W-:-:S02]  /*6860*/  FSEL R14, R14, -INF , !P4 ;  /* 0xff8000000e0e7808 */ /* 0x000fc40006000000 */
[----:B------:R-:W-:Y:S01]  /*6870*/  FMNMX3 R2, R2, R11, R12, !PT ;  /* 0x0000000b02027276 */ /* 0x000fe2000780000c */
[----:B------:R-:W-:Y:S01]  /*6880*/  FMUL R17, R17, UR6 ;  /* 0x0000000611117c20 */ /* 0x000fe20008400000 */
[----:B------:R-:W-:Y:S01]  /*6890*/  FMUL R18, R18, UR6 ;  /* 0x0000000612127c20 */ /* 0x000fe20008400000 */
[----:B------:R-:W-:Y:S02]  /*68a0*/  ISETP.GT.U32.AND.EX P0, PT, R44, RZ, PT, P0 ;  /* 0x000000ff2c00720c */ /* 0x000fe40003f04100 */
[----:B------:R-:W-:Y:S02]  /*68b0*/  ISETP.GT.U32.AND.EX P1, PT, R43, RZ, PT, P1 ;  /* 0x000000ff2b00720c */ /* 0x000fe40003f24110 */
[----:B------:R-:W-:Y:S02]  /*68c0*/  FSEL R15, R15, -INF , !P3 ;  /* 0xff8000000f0f7808 */ /* 0x000fe40005800000 */
[----:B------:R-:W-:Y:S02]  /*68d0*/  FSEL R16, R16, -INF , !P5 ;  /* 0xff80000010107808 */ /* 0x000fe40006800000 */
[----:B------:R-:W-:Y:S01]  /*68e0*/  FMNMX3 R2, R2, R13, R14, !PT ;  /* 0x0000000d02027276 */ /* 0x000fe2000780000e */
[----:B------:R-:W-:Y:S01]  /*68f0*/  FMUL R19, R19, UR6 ;  /* 0x0000000613137c20 */ /* 0x000fe20008400000 */
[----:B------:R-:W-:-:S02]  /*6900*/  ISETP.GT.U32.AND.EX P2, PT, R45, RZ, PT, P2 ;  /* 0x000000ff2d00720c */ /* 0x000fc40003f44120 */
[----:B------:R-:W-:Y:S02]  /*6910*/  FSEL R17, R17, -INF , !P1 ;  /* 0xff80000011117808 */ /* 0x000fe40004800000 */
[----:B------:R-:W-:Y:S02]  /*6920*/  FSEL R18, R18, -INF , !P0 ;  /* 0xff80000012127808 */ /* 0x000fe40004000000 */
[----:B------:R-:W-:Y:S02]  /*6930*/  FMNMX3 R2, R2, R15, R16, !PT ;  /* 0x0000000f02027276 */ /* 0x000fe40007800010 */
[----:B------:R-:W-:Y:S02]  /*6940*/  FSEL R19, R19, -INF , !P2 ;  /* 0xff80000013137808 */ /* 0x000fe40005000000 */
[----:B------:R-:W-:-:S04]  /*6950*/  FMNMX3 R2, R2, R17, R18, !PT ;  /* 0x0000001102027276 */ /* 0x000fc80007800012 */
[----:B------:R-:W-:-:S05]  /*6960*/  FMNMX3 R2, R2, R19, R183, !PT ;  /* 0x0000001302027276 */ /* 0x000fca00078000b7 */
[--C-:B------:R-:W-:Y:S01]  /*6970*/  FADD R5, R5, -R2.reuse ;  /* 0x8000000205057221 */ /* 0x100fe20000000000 */
        /* <DEDUP_REMOVED lines=14> */
[----:B------:R-:W-:Y:S01]  /*6a60*/  FADD R19, R19, -R2 ;  /* 0x8000000213137221 */ /* 0x000fe20000000000 */
[----:B------:R-:W-:Y:S01]  /*6a70*/  FMUL R5, R5, 1.4426950216293334961 ;  /* 0x3fb8aa3b05057820 */ /* 0x000fe20000400000 */
        /* <DEDUP_REMOVED lines=15> */
[----:B------:R-:W-:Y:S08]  /*6b70*/  MUFU.EX2 R138, R5 ;  /* 0x00000005008a7308 */ /* 0x000ff00000000800 */
[----:B------:R-:W0:Y:S08]  /*6b80*/  MUFU.EX2 R23, R0 ;  /* 0x0000000000177308 */ /* 0x000e300000000800 */
[----:B------:R-:W-:Y:S08]  /*6b90*/  MUFU.EX2 R185, R21 ;  /* 0x0000001500b97308 */ /* 0x000ff00000000800 */
[----:B------:R-:W1:Y:S08]  /*6ba0*/  MUFU.EX2 R187, R7 ;  /* 0x0000000700bb7308 */ /* 0x000e700000000800 */
[----:B------:R-:W-:Y:S08]  /*6bb0*/  MUFU.EX2 R189, R8 ;  /* 0x0000000800bd7308 */ /* 0x000ff00000000800 */
[----:B------:R-:W0:Y:S08]  /*6bc0*/  MUFU.EX2 R191, R9 ;  /* 0x0000000900bf7308 */ /* 0x000e300000000800 */
        /* <DEDUP_REMOVED lines=9> */
[----:B------:R-:W2:Y:S01]  /*6c60*/  MUFU.EX2 R140, R19 ;  /* 0x00000013008c7308 */ /* 0x000ea20000000800 */
[----:B0-----:R-:W-:-:S02]  /*6c70*/  F2FP.BF16.F32.PACK_AB R4, R23, R138 ;  /* 0x0000008a1704723e */ /* 0x001fc400000010ff */
[----:B-1----:R-:W-:Y:S02]  /*6c80*/  F2FP.BF16.F32.PACK_AB R5, R187, R185 ;  /* 0x000000b9bb05723e */ /* 0x002fe400000010ff */
[----:B------:R-:W-:Y:S02]  /*6c90*/  F2FP.BF16.F32.PACK_AB R6, R191, R189 ;  /* 0x000000bdbf06723e */ /* 0x000fe400000010ff */
[----:B------:R-:W-:Y:S02]  /*6ca0*/  F2FP.BF16.F32.PACK_AB R7, R195, R193 ;  /* 0x000000c1c307723e */ /* 0x000fe400000010ff */
[----:B------:R-:W-:Y:S02]  /*6cb0*/  F2FP.BF16.F32.PACK_AB R8, R146, R197 ;  /* 0x000000c59208723e */ /* 0x000fe400000010ff */
[----:B------:R-:W-:Y:S02]  /*6cc0*/  F2FP.BF16.F32.PACK_AB R9, R144, R145 ;  /* 0x000000919009723e */ /* 0x000fe400000010ff */
[----:B------:R-:W-:-:S02]  /*6cd0*/  F2FP.BF16.F32.PACK_AB R10, R142, R143 ;  /* 0x0000008f8e0a723e */ /* 0x000fc400000010ff */
[----:B--2---:R-:W-:Y:S01]  /*6ce0*/  F2FP.BF16.F32.PACK_AB R11, R140, R141 ;  /* 0x0000008d8c0b723e */ /* 0x004fe200000010ff */
[----:B------:R0:W-:Y:S01]  /*6cf0*/  STS.U16 [R135+UR70+0x12000], R20 ;  /* 0x0120001487007988 */ /* 0x0001e20008000446 */
[----:B------:R-:W-:Y:S01]  /*6d00*/  FADD R0, -R2, R183 ;  /* 0x000000b702007221 */ /* 0x000fe20000000100 */
[----:B------:R-:W-:Y:S01]  /*6d10*/  FADD R138, R138, R23 ;  /* 0x000000178a8a7221 */ /* 0x000fe20000000000 */
[----:B------:R-:W-:Y:S01]  /*6d20*/  STTM.x8 tmem[UR11], R4 ;  /* 0x00000004000079ed */ /* 0x000fe200081c000b */
[----:B---3--:R1:W-:Y:S04]  /*6d30*/  STS.U16 [R135+UR70+0x12200], R184 ;  /* 0x012200b887007988 */ /* 0x0083e80008000446 */
[----:B----4-:R1:W-:Y:S04]  /*6d40*/  STS.U16 [R135+UR70+0x12400], R186 ;  /* 0x012400ba87007988 */ /* 0x0103e80008000446 */
[----:B-----5:R1:W-:Y:S04]  /*6d50*/  STS.U16 [R135+UR70+0x12600], R188 ;  /* 0x012600bc87007988 */ /* 0x0203e80008000446 */
[----:B------:R1:W-:Y:S04]  /*6d60*/  STS.U16 [R135+UR70+0x12800], R190 ;  /* 0x012800be87007988 */ /* 0x0003e80008000446 */
[----:B------:R1:W-:Y:S04]  /*6d70*/  STS.U16 [R135+UR70+0x12a00], R192 ;  /* 0x012a00c087007988 */ /* 0x0003e80008000446 */
[----:B------:R1:W-:Y:S04]  /*6d80*/  STS.U16 [R135+UR70+0x12c00], R194 ;  /* 0x012c00c287007988 */ /* 0x0003e80008000446 */
[----:B------:R1:W-:Y:S01]  /*6d90*/  STS.U16 [R135+UR70+0x12e00], R196 ;  /* 0x012e00c487007988 */ /* 0x0003e20008000446 */
[----:B------:R-:W-:Y:S01]  /*6da0*/  FMUL R0, R0, 1.4426950216293334961 ;  /* 0x3fb8aa3b00007820 */ /* 0x000fe20000400000 */
[----:B------:R-:W2:Y:S02]  /*6db0*/  FENCE.VIEW.ASYNC.T ;  /* 0x00000000000073c6 */ /* 0x000ea40000000200 */
[----:B--2---:R-:W-:Y:S06]  /*6dc0*/  BAR.SYNC.DEFER_BLOCKING 0x0 ;  /* 0x0000000000007b1d */ /* 0x004fec0000010000 */
[----:B0-----:R-:W0:Y:S01]  /*6dd0*/  LDTM.x128 R4, tmem[UR68] ;  /* 0x00000044000479ee */ /* 0x001e2200083c0000 */
[----:B------:R-:W0:Y:S01]  /*6de0*/  MUFU.EX2 R0, R0 ;  /* 0x0000000000007308 */ /* 0x000e220000000800 */
[----:B------:R-:W-:Y:S01]  /*6df0*/  NOP ;  /* 0x0000000000007918 */ /* 0x000fe20000000000 */
        /* <DEDUP_REMOVED lines=128> */
[----:B------:R0:W-:Y:S01]  /*7600*/  STTM.x128 tmem[UR68], R4 ;  /* 0x00000004000079ed */ /* 0x0001e200083c0044 */
[----:B------:R-:W2:Y:S02]  /*7610*/  FENCE.VIEW.ASYNC.T ;  /* 0x00000000000073c6 */ /* 0x000ea40000000200 */
[----:B--2---:R-:W-:Y:S01]  /*7620*/  BAR.SYNC.DEFER_BLOCKING 0x0 ;  /* 0x0000000000007b1d */ /* 0x004fe20000010000 */
[----:B------:R-:W-:-:S04]  /*7630*/  FADD R138, R185, R138 ;  /* 0x0000008ab98a7221 */ /* 0x000fc80000000000 */
[----:B------:R-:W-:-:S04]  /*7640*/  FADD R138, R187, R138 ;  /* 0x0000008abb8a7221 */ /* 0x000fc80000000000 */
[----:B------:R-:W-:-:S04]  /*7650*/  FADD R138, R189, R138 ;  /* 0x0000008abd8a7221 */ /* 0x000fc80000000000 */
[----:B------:R-:W-:Y:S01]  /*7660*/  FADD R138, R191, R138 ;  /* 0x0000008abf8a7221 */ /* 0x000fe20000000000 */
[----:B------:R2:W-:Y:S06]  /*7670*/  MEMBAR.ALL.CTA ;  /* 0x0000000000007992 */ /* 0x0005ec0000008000 */
[----:B--2---:R-:W2:Y:S01]  /*7680*/  FENCE.VIEW.ASYNC.S ;  /* 0x00000000000073c6 */ /* 0x004ea20000000000 */
[----:B------:R-:W-:-:S04]  /*7690*/  FADD R138, R193, R138 ;  /* 0x0000008ac18a7221 */ /* 0x000fc80000000000 */
[----:B------:R-:W-:-:S04]  /*76a0*/  FADD R138, R195, R138 ;  /* 0x0000008ac38a7221 */ /* 0x000fc80000000000 */
[----:B------:R-:W-:-:S04]  /*76b0*/  FADD R138, R197, R138 ;  /* 0x0000008ac58a7221 */ /* 0x000fc80000000000 */
[----:B------:R-:W-:-:S04]  /*76c0*/  FADD R138, R146, R138 ;  /* 0x0000008a928a7221 */ /* 0x000fc80000000000 */
[----:B------:R-:W-:-:S04]  /*76d0*/  FADD R145, R145, R138 ;  /* 0x0000008a91917221 */ /* 0x000fc80000000000 */
[----:B------:R-:W-:-:S04]  /*76e0*/  FADD R144, R144, R145 ;  /* 0x0000009190907221 */ /* 0x000fc80000000000 */
[----:B------:R-:W-:-:S04]  /*76f0*/  FADD R143, R143, R144 ;  /* 0x000000908f8f7221 */ /* 0x000fc80000000000 */
[----:B------:R-:W-:Y:S01]  /*7700*/  FADD R142, R142, R143 ;  /* 0x0000008f8e8e7221 */ /* 0x000fe20000000000 */
[----:B------:R-:W-:-:S03]  /*7710*/  ULEA UR7, UR8, UR70, 0x3 ;  /* 0x0000004608077291 */ /* 0x000fc6000f8e18ff */
[----:B------:R-:W-:Y:S01]  /*7720*/  FADD R141, R141, R142 ;  /* 0x0000008e8d8d7221 */ /* 0x000fe20000000000 */
[----:B------:R-:W-:-:S03]  /*7730*/  UIADD3 UR7, UPT, UPT, UR7, 0x13000, URZ ;  /* 0x0001300007077890 */ /* 0x000fc6000fffe0ff */
[----:B------:R-:W-:Y:S01]  /*7740*/  FADD R141, R140, R141 ;  /* 0x0000008d8c8d7221 */ /* 0x000fe20000000000 */
[----:B--2---:R-:W-:Y:S01]  /*7750*/  BAR.SYNC.DEFER_BLOCKING 0x0 ;  /* 0x0000000000007b1d */ /* 0x004fe20000010000 */
[----:B0-----:R-:W-:-:S05]  /*7760*/  MOV R4, R136 ;  /* 0x0000008800047202 */ /* 0x001fca0000000f00 */
[----:B-1----:R-:W-:Y:S05]  /*7770*/  BRA.U UP2, `(.L_x_19) ;  /* 0x0000000102347547 */ /* 0x002fea000b800000 */
[----:B------:R-:W-:Y:S02]  /*7780*/  UIADD3 UR75, UPT, UPT, UR69, 0x80, URZ ;  /* 0x00000080454b7890 */ /* 0x000fe4000fffe0ff */
[----:B------:R-:W-:Y:S01]  /*7790*/  UIADD3 UR74, UPT, UPT, UR69, 0x128, URZ ;  /* 0x00000128454a7890 */ /* 0x000fe2000fffe0ff */
[----:B------:R-:W-:Y:S01]  /*77a0*/  UMOV UR64, 0x0 ;  /* 0x0000000000407882 */ /* 0x000fe20000000000 */
[----:B------:R-:W-:Y:S01]  /*77b0*/  UMOV UR65, 0x8200490 ;  /* 0x0820049000417882 */ /* 0x000fe20000000000 */
[----:B------:R-:W-:Y:S01]  /*77c0*/  UMOV UR66, UR7 ;  /* 0x0000000700427c82 */ /* 0x000fe20008000000 */
[----:B------:R-:W-:Y:S01]  /*77d0*/  UMOV UR67, URZ ;  /* 0x000000ff00437c82 */ /* 0x000fe20008000000 */
[----:B------:R-:W-:Y:S01]  /*77e0*/  UMOV UR4, 0x0 ;  /* 0x0000000000047882 */ /* 0x000fe20000000000 */
[----:B------:R-:W-:Y:S01]  /*77f0*/  UMOV UR5, 0x8200490 ;  /* 0x0820049000057882 */ /* 0x000fe20000000000 */
[----:B------:R0:W-:Y:S01]  /*7800*/  UTCHMMA tmem[UR12], gdesc[UR22], tmem[UR69], tmem[UR64], idesc[UR65], UPT ;  /* 0x00ff40160c0079ea */ /* 0x0001e2000b800045 */
[----:B------:R-:W-:Y:S01]  /*7810*/  UMOV UR66, UR66 ;  /* 0x0000004200427c82 */ /* 0x000fe20008000000 */
[----:B------:R0:W-:Y:S01]  /*7820*/  UTCHMMA tmem[UR74], gdesc[UR22], tmem[UR75], tmem[UR4], idesc[UR5], UPT ;  /* 0x00ff04164a0079ea */ /* 0x0001e2000b80004b */
[----:B------:R0:W-:Y:S01]  /*7830*/  UTCBAR [UR66], URZ ;  /* 0x000000ff420073e9 */ /* 0x0001e200080000ff */
[----:B------:R-:W-:-:S02]  /*7840*/  NOP ;  /* 0x0000000000007918 */ /* 0x000fc40000000000 */
.L_x_19:
[----:B------:R-:W-:Y:S01]  /*7850*/  ISETP.GE.U32.AND P0, PT, R3, UR9, PT ;  /* 0x0000000903007c0c */ /* 0x000fe2000bf06070 */
[----:B------:R-:W-:Y:S01]  /*7860*/  UIADD3 UR8, UPT, UPT, UR8, 0x1, URZ ;  /* 0x0000000108087890 */ /* 0x000fe2000fffe0ff */
[----:B------:R-:W-:Y:S01]  /*7870*/  IADD3 R134, PT, PT, R134, UR72, RZ ;  /* 0x0000004886867c10 */ /* 0x000fe2000fffe0ff */
[----:B------:R-:W-:Y:S01]  /*7880*/  FFMA R139, R0, R139, R141 ;  /* 0x0000008b008b7223 */ /* 0x000fe2000000008d */
[----:B------:R-:W-:Y:S01]  /*7890*/  ISETP.GE.U32.AND.EX P0, PT, R132, RZ, PT, P0 ;  /* 0x000000ff8400720c */ /* 0x000fe20003f06100 */
[----:B------:R-:W-:Y:S01]  /*78a0*/  UISETP.GT.AND UP3, UPT, UR8, 0x1, UPT ;  /* 0x000000010800788c */ /* 0x000fe2000bf64270 */
[----:B------:R-:W-:Y:S02]  /*78b0*/  IADD3 R133, PT, PT, R133, UR10, RZ ;  /* 0x0000000a85857c10 */ /* 0x000fe4000fffe0ff */
[----:B------:R-:W-:Y:S01]  /*78c0*/  MOV R0, R4 ;  /* 0x0000000400007202 */ /* 0x000fe20000000f00 */
[----:B0-----:R-:W-:Y:S01]  /*78d0*/  USEL UR4, URZ, 0x1, !UP3 ;  /* 0x00000001ff047887 */ /* 0x001fe2000d800000 */
[----:B------:R-:W-:Y:S01]  /*78e0*/  MOV R183, R2 ;  /* 0x0000000200b77202 */ /* 0x000fe20000000f00 */
[----:B------:R-:W-:-:S04]  /*78f0*/  USEL UR8, UR8, URZ, !UP3 ;  /* 0x000000ff08087287 */ /* 0x000fc8000d800000 */
[----:B------:R-:W-:Y:S02]  /*7900*/  LOP3.LUT R136, R136, UR4, RZ, 0x3c, !PT ;  /* 0x0000000488887c12 */ /* 0x000fe4000f8e3cff */
[----:B------:R-:W-:Y:S06]  /*7910*/  @!P0 BRA `(.L_x_20) ;  /* 0xffffffe000d48947 */ /* 0x000fec000383ffff */
[----:B------:R-:W-:Y:S01]  /*7920*/  UISETP.GE.AND UP1, UPT, UR15, 0x1, UPT ;  /* 0x000000010f00788c */ /* 0x000fe2000bf26270 */
[----:B------:R-:W-:-:S08]  /*7930*/  MOV R183, R2 ;  /* 0x0000000200b77202 */ /* 0x000fd00000000f00 */
[----:B------:R-:W-:Y:S05]  /*7940*/  BRA.U !UP1, `(.L_x_15) ;  /* 0x0000000109107547 */ /* 0x000fea000b800000 */
[----:B------:R-:W-:-:S04]  /*7950*/  SHF.L.U32 R0, R4, 0x1f, RZ ;  /* 0x0000001f04007819 */ /* 0x000fc800000006ff */
[----:B------:R-:W0:Y:S02]  /*7960*/  SYNCS.PHASECHK.TRANS64.TRYWAIT P0, [UR7], R0 ;  /* 0x00000000ff0075a7 */ /* 0x000e240008001107 */
[----:B0-----:R-:W-:Y:S05]  /*7970*/  @!P0 BRA `(.L_x_21) ;  /* 0x0000004800f08947 */ /* 0x001fea0003800000 */
.L_x_27:
[----:B------:R-:W-:-:S07]  /*7980*/  MOV R183, R2 ;  /* 0x0000000200b77202 */ /* 0x000fce0000000f00 */
.L_x_15:
[C---:B------:R-:W-:Y:S01]  /*7990*/  FMUL R0, R139.reuse, 8388608 ;  /* 0x4b0000008b007820 */ /* 0x040fe20000400000 */
[----:B------:R-:W-:Y:S01]  /*79a0*/  BAR.SYNC.DEFER_BLOCKING 0x0 ;  /* 0x0000000000007b1d */ /* 0x000fe20000010000 */
[C---:B------:R-:W-:Y:S01]  /*79b0*/  FSETP.GEU.AND P0, PT, R139.reuse, 1.175494350822287508e-38, PT ;  /* 0x008000008b00780b */ /* 0x040fe20003f0e000 */
[----:B------:R-:W-:Y:S01]  /*79c0*/  HFMA2 R3, -RZ, RZ, 1.443359375, -0.2030029296875 ;  /* 0x3dc6b27fff037431 */ /* 0x000fe200000001ff */
[----:B------:R-:W-:Y:S02]  /*79d0*/  FSETP.GEU.AND P3, PT, |R139|, 1.175494350822287508e-38, PT ;  /* 0x008000008b00780b */ /* 0x000fe40003f6e200 */
[----:B------:R-:W-:Y:S01]  /*79e0*/  FSEL R135, R0, R139, !P0 ;  /* 0x0000008b00877208 */ /* 0x000fe20004000000 */
[----:B------:R-:W0:Y:S03]  /*79f0*/  LDCU.64 UR4, c[0x0][0x3e0] ;  /* 0x00007c00ff0477ac */ /* 0x000e260008000a00 */
[C---:B------:R-:W-:Y:S01]  /*7a00*/  IADD3 R0, PT, PT, R135.reuse, -0x3f3504f3, RZ ;  /* 0xc0cafb0d87007810 */ /* 0x040fe20007ffe0ff */
[----:B------:R-:W2:Y:S01]  /*7a10*/  LDCU.64 UR6, c[0x0][0x3e0] ;  /* 0x00007c00ff0677ac */ /* 0x000ea20008000a00 */
[----:B------:R-:W-:-:S02]  /*7a20*/  ISETP.GE.U32.AND P1, PT, R135, 0x7f800000, PT ;  /* 0x7f8000008700780c */ /* 0x000fc40003f26070 */
[----:B------:R-:W-:Y:S02]  /*7a30*/  LOP3.LUT R2, R0, 0xff800000, RZ, 0xc0, !PT ;  /* 0xff80000000027812 */ /* 0x000fe400078ec0ff */
[C---:B------:R-:W-:Y:S02]  /*7a40*/  FSETP.NEU.AND P2, PT, R135.reuse, RZ, PT ;  /* 0x000000ff8700720b */ /* 0x040fe40003f4d000 */
[----:B------:R-:W-:-:S05]  /*7a50*/  IADD3 R0, PT, PT, R135, -R2, RZ ;  /* 0x8000000287007210 */ /* 0x000fca0007ffe0ff */
[----:B------:R-:W-:Y:S01]  /*7a60*/  FADD R132, R0, -1 ;  /* 0xbf80000000847421 */ /* 0x000fe20000000000 */
[----:B------:R-:W-:Y:S01]  /*7a70*/  FSEL R0, RZ, -23, P0 ;  /* 0xc1b80000ff007808 */ /* 0x000fe20000000000 */
[----:B------:R-:W3:Y:S02]  /*7a80*/  @!P6 SYNCS.CCTL.IV [UR70+0x13000] ;  /* 0x01300000ff00e9b1 */ /* 0x000ee40008000046 */
[----:B---3--:R-:W-:Y:S01]  /*7a90*/  BAR.SYNC.DEFER_BLOCKING 0x0 ;  /* 0x0000000000007b1d */ /* 0x008fe20000010000 */
[C---:B------:R-:W-:Y:S01]  /*7aa0*/  FFMA.FTZ R3, R132.reuse, R3, -0.16845393180847167969 ;  /* 0xbe2c7f3084037423 */ /* 0x040fe20000010003 */
[----:B------:R-:W-:Y:S01]  /*7ab0*/  FSETP.GT.AND P0, PT, |R139|, 8.50705917302346158658e+37, PT ;  /* 0x7e8000008b00780b */ /* 0x000fe20003f04200 */
[----:B0-----:R-:W-:Y:S02]  /*7ac0*/  UIMAD UR4, UR71, UR4, URZ ;  /* 0x00000004470472a4 */ /* 0x001fe4000f8e02ff */
[C---:B------:R-:W-:Y:S01]  /*7ad0*/  FFMA.FTZ R3, R132.reuse, R3, 0.1716887056827545166 ;  /* 0x3e2fcf2a84037423 */ /* 0x040fe20000010003 */
[----:B--2---:R-:W-:Y:S01]  /*7ae0*/  UIMAD UR6, UR71, UR6, URZ ;  /* 0x00000006470672a4 */ /* 0x004fe2000f8e02ff */
[----:B-1----:R-:W0:Y:S02]  /*7af0*/  LDTM.x128 R4, tmem[UR68] ;  /* 0x00000044000479ee */ /* 0x002e2400083c0000 */
[----:B------:R-:W-:Y:S01]  /*7b00*/  FFMA.FTZ R3, R132, R3, -0.17900948226451873779 ;  /* 0xbe374e4384037423 */ /* 0x000fe20000010003 */
[----:B------:R-:W-:-:S02]  /*7b10*/  USHF.L.U32 UR8, UR4, 0x1, URZ ;  /* 0x0000000104087899 */ /* 0x000fc400080006ff */
[----:B------:R-:W-:Y:S01]  /*7b20*/  USHF.L.U32 UR9, UR6, 0x1, URZ ;  /* 0x0000000106097899 */ /* 0x000fe200080006ff */
[C---:B------:R-:W-:Y:S02]  /*7b30*/  FFMA.FTZ R3, R132.reuse, R3, 0.20512372255325317383 ;  /* 0x3e520bf484037423 */ /* 0x040fe40000010003 */
[----:B------:R-:W-:Y:S02]  /*7b40*/  @P0 FMUL R139, R139, 0.25 ;  /* 0x3e8000008b8b0820 */ /* 0x000fe40000400000 */
[C---:B------:R-:W-:Y:S02]  /*7b50*/  FFMA.FTZ R3, R132.reuse, R3, -0.24046532809734344482 ;  /* 0xbe763c8b84037423 */ /* 0x040fe40000010003 */
[----:B------:R-:W-:Y:S02]  /*7b60*/  @!P3 FMUL R139, R139, 16777216 ;  /* 0x4b8000008b8bb820 */ /* 0x000fe40000400000 */
[C---:B------:R-:W-:Y:S02]  /*7b70*/  FFMA.FTZ R3, R132.reuse, R3, 0.28857114911079406738 ;  /* 0x3e93bf9984037423 */ /* 0x040fe40000010003 */
[----:B------:R-:W1:Y:S01]  /*7b80*/  MUFU.RCP R233, R139 ;  /* 0x0000008b00e97308 */ /* 0x000e620000001000 */
[----:B------:R-:W2:Y:S01]  /*7b90*/  @!P6 SYNCS.CCTL.IV [UR70+0x13008] ;  /* 0x01300800ff00e9b1 */ /* 0x000ea20008000046 */
[----:B------:R-:W-:Y:S01]  /*7ba0*/  FFMA.FTZ R3, R132, R3, -0.36067417263984680176 ;  /* 0xbeb8aa4984037423 */ /* 0x000fe20000010003 */
[----:B------:R-:W-:-:S03]  /*7bb0*/  NOP ;  /* 0x0000000000007918 */ /* 0x000fc60000000000 */
[----:B------:R-:W-:Y:S01]  /*7bc0*/  FFMA.FTZ R3, R132, R3, 0.48089820146560668945 ;  /* 0x3ef6384a84037423 */ /* 0x000fe20000010003 */
[----:B0-----:R-:W-:-:S03]  /*7bd0*/  @P0 FMUL R34, R34, 0.25 ;  /* 0x3e80000022220820 */ /* 0x001fc60000400000 */
[----:B------:R-:W-:Y:S01]  /*7be0*/  FFMA.FTZ R3, R132, R3, -0.72134751081466674805 ;  /* 0xbf38aa3b84037423 */ /* 0x000fe20000010003 */
[----:B------:R-:W-:Y:S01]  /*7bf0*/  @P0 FMUL R35, R35, 0.25 ;  /* 0x3e80000023230820 */ /* 0x000fe20000400000 */
[----:B------:R-:W-:Y:S01]  /*7c00*/  @P0 FMUL R54, R54, 0.25 ;  /* 0x3e80000036360820 */ /* 0x000fe20000400000 */
[----:B------:R-:W-:Y:S01]  /*7c10*/  @!P3 FMUL R34, R34, 16777216 ;  /* 0x4b8000002222b820 */ /* 0x000fe20000400000 */
[C---:B------:R-:W-:Y:S01]  /*7c20*/  FMUL R133, R132.reuse, R3 ;  /* 0x0000000384857220 */ /* 0x040fe20000400000 */
[----:B------:R-:W-:Y:S01]  /*7c30*/  I2FP.F32.S32 R3, R2 ;  /* 0x0000000200037245 */ /* 0x000fe20000201400 */
[----:B------:R-:W-:Y:S01]  /*7c40*/  @!P3 FMUL R35, R35, 16777216 ;  /* 0x4b8000002323b820 */ /* 0x000fe20000400000 */
[----:B------:R-:W-:Y:S01]  /*7c50*/  @P1 MOV R2, 0x7f800000 ;  /* 0x7f80000000021802 */ /* 0x000fe20000000f00 */
[----:B------:R-:W-:Y:S01]  /*7c60*/  FMUL R133, R132, R133 ;  /* 0x0000008584857220 */ /* 0x000fe20000400000 */
[----:B------:R-:W-:Y:S01]  /*7c70*/  @P0 FMUL R55, R55, 0.25 ;  /* 0x3e80000037370820 */ /* 0x000fe20000400000 */
[----:B------:R-:W-:Y:S01]  /*7c80*/  FFMA.FTZ R0, R3, 1.1920928955078125e-07, R0 ;  /* 0x3400000003007823 */ /* 0x000fe20000010000 */
[----:B------:R-:W-:Y:S01]  /*7c90*/  @!P3 FMUL R54, R54, 16777216 ;  /* 0x4b8000003636b820 */ /* 0x000fe20000400000 */
[----:B------:R-:W-:Y:S01]  /*7ca0*/  FFMA.FTZ R133, R132, 1.4426950216293334961, R133 ;  /* 0x3fb8aa3b84857823 */ /* 0x000fe20000010085 */
[----:B-1----:R-:W-:Y:S01]  /*7cb0*/  FMUL R136, R233, R35 ;  /* 0x00000023e9887220 */ /* 0x002fe20000400000 */
[----:B------:R-:W-:Y:S01]  /*7cc0*/  @P0 FMUL R4, R4, 0.25 ;  /* 0x3e80000004040820 */ /* 0x000fe20000400000 */
[----:B------:R-:W-:Y:S01]  /*7cd0*/  @P0 FMUL R5, R5, 0.25 ;  /* 0x3e80000005050820 */ /* 0x000fe20000400000 */
[----:B------:R-:W-:Y:S01]  /*7ce0*/  FADD R134, R0, R133 ;  /* 0x0000008500867221 */ /* 0x000fe20000000000 */
[----:B------:R-:W-:Y:S01]  /*7cf0*/  @P1 FFMA.FTZ R134, R135, R2, +INF ;  /* 0x7f80000087861423 */ /* 0x000fe20000010002 */
[----:B------:R-:W0:Y:S01]  /*7d00*/  LDC.64 R132, c[0x0][0x398] ;  /* 0x0000e600ff847b82 */ /* 0x000e220000000a00 */
[----:B------:R-:W-:Y:S01]  /*7d10*/  FMUL R135, R233, R34 ;  /* 0x00000022e9877220 */ /* 0x000fe20000400000 */
[----:B------:R-:W-:-:S02]  /*7d20*/  IMAD R34, R147, UR5, RZ ;  /* 0x0000000593227c24 */ /* 0x000fc4000f8e02ff */
[----:B------:R-:W-:Y:S01]  /*7d30*/  @!P3 FMUL R55, R55, 16777216 ;  /* 0x4b8000003737b820 */ /* 0x000fe20000400000 */
[----:B------:R-:W-:Y:S02]  /*7d40*/  IMAD R35, R147, UR7, RZ ;  /* 0x0000000793237c24 */ /* 0x000fe4000f8e02ff */
[----:B------:R-:W-:Y:S01]  /*7d50*/  @P0 FMUL R6, R6, 0.25 ;  /* 0x3e80000006060820 */ /* 0x000fe20000400000 */
[----:B------:R-:W-:Y:S01]  /*7d60*/  @P0 FMUL R7, R7, 0.25 ;  /* 0x3e80000007070820 */ /* 0x000fe20000400000 */
[----:B------:R-:W-:Y:S01]  /*7d70*/  SHF.L.U32 R177, R34, 0x1, RZ ;  /* 0x0000000122b17819 */ /* 0x000fe200000006ff */
[----:B------:R-:W1:Y:S01]  /*7d80*/  LDC.64 R2, c[0x0][0x398] ;  /* 0x0000e600ff027b82 */ /* 0x000e620000000a00 */
[----:B------:R-:W-:Y:S01]  /*7d90*/  FMUL R187, R233, R54 ;  /* 0x00000036e9bb7220 */ /* 0x000fe20000400000 */
[----:B------:R-:W-:Y:S01]  /*7da0*/  UIMAD.WIDE UR4, UR4, 0x2, URZ ;  /* 0x00000002040478a5 */ /* 0x000fe2000f8e02ff */
[----:B------:R-:W-:Y:S01]  /*7db0*/  @P0 FMUL R8, R8, 0.25 ;  /* 0x3e80000008080820 */ /* 0x000fe20000400000 */
[----:B------:R-:W-:Y:S01]  /*7dc0*/  @P0 FMUL R9, R9, 0.25 ;  /* 0x3e80000009090820 */ /* 0x000fe20000400000 */
[----:B------:R-:W-:Y:S01]  /*7dd0*/  @P0 FMUL R10, R10, 0.25 ;  /* 0x3e8000000a0a0820 */ /* 0x000fe20000400000 */
[----:B------:R-:W-:Y:S01]  /*7de0*/  @P0 FMUL R11, R11, 0.25 ;  /* 0x3e8000000b0b0820 */ /* 0x000fe20000400000 */
[----:B------:R-:W-:Y:S01]  /*7df0*/  @P0 FMUL R12, R12, 0.25 ;  /* 0x3e8000000c0c0820 */ /* 0x000fe20000400000 */
[----:B------:R-:W3:Y:S01]  /*7e00*/  LDC R0, c[0x0][0x3e8] ;  /* 0x0000fa00ff007b82 */ /* 0x000ee20000000800 */
[----:B------:R-:W-:Y:S01]  /*7e10*/  @P0 FMUL R13, R13, 0.25 ;  /* 0x3e8000000d0d0820 */ /* 0x000fe20000400000 */
        /* <DEDUP_REMOVED lines=114> */
[----:B------:R-:W-:Y:S01]  /*8540*/  @!P3 FMUL R4, R4, 16777216 ;  /* 0x4b8000000404b820 */ /* 0x000fe20000400000 */
[----:B------:R-:W-:Y:S01]  /*8550*/  @!P3 FMUL R5, R5, 16777216 ;  /* 0x4b8000000505b820 */ /* 0x000fe20000400000 */
[----:B------:R-:W-:Y:S01]  /*8560*/  FMUL R54, R233, R55 ;  /* 0x00000037e9367220 */ /* 0x000fe20000400000 */
[----:B------:R-:W-:Y:S01]  /*8570*/  IMAD.HI R34, R34, 0x2, RZ ;  /* 0x0000000222227827 */ /* 0x000fe200078e02ff */
[----:B------:R-:W-:-:S03]  /*8580*/  SHF.L.U32 R55, R35, 0x1, RZ ;  /* 0x0000000123377819 */ /* 0x000fc600000006ff */
[----:B------:R-:W-:Y:S01]  /*8590*/  @!P3 FMUL R6, R6, 16777216 ;  /* 0x4b8000000606b820 */ /* 0x000fe20000400000 */
[----:B-1----:R-:W-:Y:S01]  /*85a0*/  IADD3 R177, P0, P1, R177, UR8, R2 ;  /* 0x00000008b1b17c10 */ /* 0x002fe2000f91e002 */
[----:B------:R-:W-:Y:S01]  /*85b0*/  @!P3 FMUL R7, R7, 16777216 ;  /* 0x4b8000000707b820 */ /* 0x000fe20000400000 */
[----:B------:R-:W-:Y:S01]  /*85c0*/  UIMAD.WIDE UR6, UR6, 0x2, URZ ;  /* 0x00000002060678a5 */ /* 0x000fe2000f8e02ff */
[----:B------:R-:W-:Y:S01]  /*85d0*/  @!P3 FMUL R8, R8, 16777216 ;  /* 0x4b8000000808b820 */ /* 0x000fe20000400000 */
        /* <DEDUP_REMOVED lines=119> */
[C---:B------:R-:W-:Y:S01]  /*8d50*/  FMUL R4, R233.reuse, R4 ;  /* 0x00000004e9047220 */ /* 0x040fe20000400000 */
[----:B------:R-:W-:Y:S01]  /*8d60*/  FMUL R5, R233, R5 ;  /* 0x00000005e9057220 */ /* 0x000fe20000400000 */
[----:B------:R-:W-:Y:S01]  /*8d70*/  FSEL R134, R134, -INF , P2 ;  /* 0xff80000086867808 */ /* 0x000fe20001000000 */
[----:B------:R-:W-:Y:S01]  /*8d80*/  IMAD.HI R2, R35, 0x2, RZ ;  /* 0x0000000223027827 */ /* 0x000fe200078e02ff */
[----:B0-----:R-:W-:-:S03]  /*8d90*/  IADD3 R132, P3, P2, R55, UR9, R132 ;  /* 0x0000000937847c10 */ /* 0x001fc6000fa7e084 */
[C---:B------:R-:W-:Y:S01]  /*8da0*/  FMUL R6, R233.reuse, R6 ;  /* 0x00000006e9067220 */ /* 0x040fe20000400000 */
[----:B------:R-:W-:Y:S01]  /*8db0*/  IADD3.X R189, PT, PT, R34, UR5, R3, P0, P1 ;  /* 0x0000000522bd7c10 */ /* 0x000fe200087e2403 */
[C---:B------:R-:W-:Y:S01]  /*8dc0*/  FMUL R7, R233.reuse, R7 ;  /* 0x00000007e9077220 */ /* 0x040fe20000400000 */
[----:B---3--:R-:W-:Y:S01]  /*8dd0*/  SHF.L.U32 R34, R0, 0x1, RZ ;  /* 0x0000000100227819 */ /* 0x008fe200000006ff */
[C---:B------:R-:W-:Y:S01]  /*8de0*/  FMUL R194, R233.reuse, R94 ;  /* 0x0000005ee9c27220 */ /* 0x040fe20000400000 */
[----:B------:R-:W-:Y:S01]  /*8df0*/  IADD3.X R133, PT, PT, R2, UR7, R133, P3, P2 ;  /* 0x0000000702857c10 */ /* 0x000fe20009fe4485 */
[----:B------:R-:W-:Y:S01]  /*8e00*/  FMUL R8, R233, R8 ;  /* 0x00000008e9087220 */ /* 0x000fe20000400000 */
[----:B------:R-:W-:Y:S01]  /*8e10*/  F2FP.BF16.F32.PACK_AB R5, R5, R4 ;  /* 0x000000040505723e */ /* 0x000fe200000010ff */
[----:B------:R-:W-:Y:S01]  /*8e20*/  FMUL R9, R233, R9 ;  /* 0x00000009e9097220 */ /* 0x000fe20000400000 */
[----:B------:R-:W-:Y:S01]  /*8e30*/  IADD3 R2, P0, PT, R34, R177, RZ ;  /* 0x000000b122027210 */ /* 0x000fe20007f1e0ff */
[C---:B------:R-:W-:Y:S01]  /*8e40*/  IMAD R94, R0.reuse, 0x6, RZ ;  /* 0x00000006005e7824 */ /* 0x040fe200078e02ff */
[----:B------:R-:W-:Y:S01]  /*8e50*/  F2FP.BF16.F32.PACK_AB R35, R7, R6 ;  /* 0x000000060723723e */ /* 0x000fe200000010ff */
[----:B------:R-:W-:Y:S01]  /*8e60*/  FMUL R196, R233, R96 ;  /* 0x00000060e9c47220 */ /* 0x000fe20000400000 */
[----:B------:R-:W-:Y:S01]  /*8e70*/  PRMT R7, R5, 0x7610, R7 ;  /* 0x0000761005077816 */ /* 0x000fe20000000007 */
[C---:B------:R-:W-:Y:S01]  /*8e80*/  IMAD R96, R0.reuse, 0xa, RZ ;  /* 0x0000000a00607824 */ /* 0x040fe200078e02ff */
[C---:B------:R-:W-:Y:S01]  /*8e90*/  LEA.HI.X.SX32 R3, R0.reuse, R189, 0x1, P0 ;  /* 0x000000bd00037211 */ /* 0x040fe200000f0eff */
[----:B------:R-:W-:Y:S01]  /*8ea0*/  FMUL R146, R233, R88 ;  /* 0x00000058e9927220 */ /* 0x000fe20000400000 */
[----:B------:R-:W-:Y:S01]  /*8eb0*/  PRMT R55, R5, 0x7632, R55 ;  /* 0x0000763205377816 */ /* 0x000fe20000000037 */
[----:B------:R0:W-:Y:S01]  /*8ec0*/  STG.E.U16 desc[UR16][R132.64], R7 ;  /* 0x0000000784007986 */ /* 0x0001e2000c101510 */
[C---:B------:R-:W-:Y:S01]  /*8ed0*/  LEA R4, P1, R0.reuse, R177, 0x2 ;  /* 0x000000b100047211 */ /* 0x040fe200078210ff */
[C---:B------:R-:W-:Y:S01]  /*8ee0*/  FMUL R190, R233.reuse, R90 ;  /* 0x0000005ae9be7220 */ /* 0x040fe20000400000 */
[----:B------:R-:W-:Y:S01]  /*8ef0*/  LEA R88, R0, R0, 0x1 ;  /* 0x0000000000587211 */ /* 0x000fe200078e08ff */
[----:B------:R1:W-:Y:S01]  /*8f00*/  STG.E.U16 desc[UR16][R2.64], R55 ;  /* 0x0000003702007986 */ /* 0x0003e2000c101510 */
[----:B------:R-:W-:Y:S01]  /*8f10*/  LEA.HI.X.SX32 R5, R34, R189, 0x1, P1 ;  /* 0x000000bd22057211 */ /* 0x000fe200008f0eff */
[C---:B------:R-:W-:Y:S01]  /*8f20*/  FMUL R192, R233.reuse, R92 ;  /* 0x0000005ce9c07220 */ /* 0x040fe20000400000 */
[----:B------:R-:W-:Y:S01]  /*8f30*/  IADD3 R6, P0, PT, R94, R177, RZ ;  /* 0x000000b15e067210 */ /* 0x000fe20007f1e0ff */
[C---:B------:R-:W-:Y:S01]  /*8f40*/  FMUL R10, R233.reuse, R10 ;  /* 0x0000000ae90a7220 */ /* 0x040fe20000400000 */
[C---:B------:R-:W-:Y:S01]  /*8f50*/  SHF.L.U32 R90, R0.reuse, 0x2, RZ ;  /* 0x00000002005a7819 */ /* 0x040fe200000006ff */
[----:B------:R3:W-:Y:S01]  /*8f60*/  STG.E.U16 desc[UR16][R4.64], R35 ;  /* 0x0000002304007986 */ /* 0x0007e2000c101510 */
[----:B------:R-:W-:Y:S01]  /*8f70*/  LEA R92, R0, R0, 0x2 ;  /* 0x00000000005c7211 */ /* 0x000fe200078e10ff */
[C---:B------:R-:W-:Y:S01]  /*8f80*/  FMUL R11, R233.reuse, R11 ;  /* 0x0000000be90b7220 */ /* 0x040fe20000400000 */
[----:B------:R-:W-:Y:S01]  /*8f90*/  IADD3 R34, P2, PT, R96, R177, RZ ;  /* 0x000000b160227210 */ /* 0x000fe20007f5e0ff */
[----:B------:R-:W-:Y:S01]  /*8fa0*/  FMUL R12, R233, R12 ;  /* 0x0000000ce90c7220 */ /* 0x000fe20000400000 */
[----:B0-----:R-:W-:Y:S01]  /*8fb0*/  LEA.HI.X.SX32 R7, R88, R189, 0x1, P0 ;  /* 0x000000bd58077211 */ /* 0x001fe200000f0eff */
[C---:B------:R-:W-:Y:S01]  /*8fc0*/  IMAD R88, R0.reuse, 0xc, RZ ;  /* 0x0000000c00587824 */ /* 0x040fe200078e02ff */
[----:B-1----:R-:W-:Y:S01]  /*8fd0*/  F2FP.BF16.F32.PACK_AB R3, R9, R8 ;  /* 0x000000080903723e */ /* 0x002fe200000010ff */
[C---:B------:R-:W-:Y:S01]  /*8fe0*/  FMUL R13, R233.reuse, R13 ;  /* 0x0000000de90d7220 */ /* 0x040fe20000400000 */
[----:B------:R-:W-:Y:S01]  /*8ff0*/  LEA R8, P1, R0, R177, 0x3 ;  /* 0x000000b100087211 */ /* 0x000fe200078218ff */
[----:B------:R-:W-:Y:S01]  /*9000*/  FMUL R14, R233, R14 ;  /* 0x0000000ee90e7220 */ /* 0x000fe20000400000 */
[----:B------:R-:W-:Y:S01]  /*9010*/  PRMT R55, R3, 0x7632, R55 ;  /* 0x0000763203377816 */ /* 0x000fe20000000037 */
[----:B------:R-:W-:Y:S01]  /*9020*/  FMUL R15, R233, R15 ;  /* 0x0000000fe90f7220 */ /* 0x000fe20000400000 */
[-C--:B------:R-:W-:Y:S01]  /*9030*/  LEA.HI.X.SX32 R9, R90, R189.reuse, 0x1, P1 ;  /* 0x000000bd5a097211 */ /* 0x080fe200008f0eff */
[----:B------:R-:W-:Y:S01]  /*9040*/  IMAD R90, R0, 0xe, RZ ;  /* 0x0000000e005a7824 */ /* 0x000fe200078e02ff */
[----:B---3--:R-:W-:Y:S01]  /*9050*/  PRMT R5, R35, 0x7632, R5 ;  /* 0x0000763223057816 */ /* 0x008fe20000000005 */
[----:B------:R-:W-:Y:S01]  /*9060*/  FMUL R16, R233, R16 ;  /* 0x00000010e9107220 */ /* 0x000fe20000400000 */
[----:B------:R-:W-:Y:S01]  /*9070*/  LEA.HI.X.SX32 R35, R92, R189, 0x1, P2 ;  /* 0x000000bd5c237211 */ /* 0x000fe200010f0eff */
[----:B------:R-:W-:Y:S01]  /*9080*/  IMAD R92, R0, 0x14, RZ ;  /* 0x00000014005c7824 */ /* 0x000fe200078e02ff */
[----:B------:R-:W-:Y:S01]  /*9090*/  F2FP.BF16.F32.PACK_AB R11, R11, R10 ;  /* 0x0000000a0b0b723e */ /* 0x000fe200000010ff */
[----:B------:R0:W-:Y:S01]  /*90a0*/  STG.E.U16 desc[UR16][R6.64], R5 ;  /* 0x0000000506007986 */ /* 0x0001e2000c101510 */
[----:B------:R-:W-:Y:S01]  /*90b0*/  IADD3 R2, P0, PT, R88, R177, RZ ;  /* 0x000000b158027210 */ /* 0x000fe20007f1e0ff */
[C---:B------:R-:W-:Y:S01]  /*90c0*/  FMUL R17, R233.reuse, R17 ;  /* 0x00000011e9117220 */ /* 0x040fe20000400000 */
[----:B------:R-:W-:Y:S01]  /*90d0*/  LEA R10, R0, -R0, 0x3 ;  /* 0x80000000000a7211 */ /* 0x000fe200078e18ff */
[----:B------:R1:W-:Y:S01]  /*90e0*/  STG.E.U16 desc[UR16][R8.64], R3 ;  /* 0x0000000308007986 */ /* 0x0003e2000c101510 */
[-C--:B------:R-:W-:Y:S01]  /*90f0*/  IADD3 R4, P1, PT, R90, R177.reuse, RZ ;  /* 0x000000b15a047210 */ /* 0x080fe20007f3e0ff */
[----:B------:R-:W-:Y:S01]  /*9100*/  FMUL R198, R233, R98 ;  /* 0x00000062e9c67220 */ /* 0x000fe20000400000 */
[----:B------:R-:W-:Y:S01]  /*9110*/  F2FP.BF16.F32.PACK_AB R13, R13, R12 ;  /* 0x0000000c0d0d723e */ /* 0x000fe200000010ff */
[----:B------:R3:W-:Y:S01]  /*9120*/  STG.E.U16 desc[UR16][R34.64], R55 ;  /* 0x0000003722007986 */ /* 0x0007e2000c101510 */
[C---:B------:R-:W-:Y:S01]  /*9130*/  SHF.L.U32 R12, R0.reuse, 0x3, RZ ;  /* 0x00000003000c7819 */ /* 0x040fe200000006ff */
[----:B------:R-:W-:Y:S01]  /*9140*/  FMUL R18, R233, R18 ;  /* 0x00000012e9127220 */ /* 0x000fe20000400000 */
[----:B------:R-:W-:Y:S01]  /*9150*/  F2FP.BF16.F32.PACK_AB R15, R15, R14 ;  /* 0x0000000e0f0f723e */ /* 0x000fe200000010ff */
[C---:B------:R-:W-:Y:S01]  /*9160*/  IMAD R14, R0.reuse, 0xb, RZ ;  /* 0x0000000b000e7824 */ /* 0x040fe200078e02ff */
[----:B0-----:R-:W-:Y:S01]  /*9170*/  LEA R6, P2, R0, R177, 0x4 ;  /* 0x000000b100067211 */ /* 0x001fe200078420ff */
[----:B------:R-:W-:Y:S01]  /*9180*/  FMUL R19, R233, R19 ;  /* 0x00000013e9137220 */ /* 0x000fe20000400000 */
[-C--:B------:R-:W-:Y:S01]  /*9190*/  LEA.HI.X.SX32 R5, R10, R189.reuse, 0x1, P1 ;  /* 0x000000bd0a057211 */ /* 0x080fe200008f0eff */
[----:B------:R-:W-:Y:S01]  /*91a0*/  IMAD R98, R0, 0x1a, RZ ;  /* 0x0000001a00627824 */ /* 0x000fe200078e02ff */
[----:B-1----:R-:W-:Y:S01]  /*91b0*/  LEA.HI.X.SX32 R3, R94, R189, 0x1, P0 ;  /* 0x000000bd5e037211 */ /* 0x002fe200000f0eff */
[C---:B------:R-:W-:Y:S01]  /*91c0*/  IMAD R94, R0.reuse, 0x16, RZ ;  /* 0x00000016005e7824 */ /* 0x040fe200078e02ff */
[----:B------:R-:W-:Y:S01]  /*91d0*/  PRMT R9, R11, 0x7632, R9 ;  /* 0x000076320b097816 */ /* 0x000fe20000000009 */
[----:B---3--:R-:W-:Y:S01]  /*91e0*/  IMAD R34, R0, 0x12, RZ ;  /* 0x0000001200227824 */ /* 0x008fe200078e02ff */
[----:B------:R-:W-:Y:S01]  /*91f0*/  IADD3 R10, P1, PT, R92, R177, RZ ;  /* 0x000000b15c0a7210 */ /* 0x000fe20007f3e0ff */
[----:B------:R0:W-:Y:S01]  /*9200*/  STG.E.U16 desc[UR16][R2.64], R11 ;  /* 0x0000000b02007986 */ /* 0x0001e2000c101510 */
[----:B------:R-:W-:Y:S01]  /*9210*/  LEA.HI.X.SX32 R7, R12, R189, 0x1, P2 ;  /* 0x000000bd0c077211 */ /* 0x000fe200010f0eff */
[----:B------:R-:W-:Y:S01]  /*9220*/  FMUL R200, R233, R100 ;  /* 0x00000064e9c87220 */ /* 0x000fe20000400000 */
[----:B------:R-:W-:Y:S01]  /*9230*/  LEA R12, R0, R0, 0x3 ;  /* 0x00000000000c7211 */ /* 0x000fe200078e18ff */
[----:B------:R1:W-:Y:S01]  /*9240*/  STG.E.U16 desc[UR16][R4.64], R9 ;  /* 0x0000000904007986 */ /* 0x0003e2000c101510 */
[----:B------:R-:W-:Y:S01]  /*9250*/  IADD3 R8, P0, PT, R34, R177, RZ ;  /* 0x000000b122087210 */ /* 0x000fe20007f1e0ff */
[C---:B------:R-:W-:Y:S01]  /*9260*/  IMAD R100, R0.reuse, 0x1c, RZ ;  /* 0x0000001c00647824 */ /* 0x040fe200078e02ff */
[----:B------:R-:W-:Y:S01]  /*9270*/  F2FP.BF16.F32.PACK_AB R16, R17, R16 ;  /* 0x000000101110723e */ /* 0x000fe200000010ff */
[----:B------:R3:W-:Y:S01]  /*9280*/  STG.E.U16 desc[UR16][R6.64], R13 ;  /* 0x0000000d06007986 */ /* 0x0007e2000c101510 */
[----:B------:R-:W-:Y:S01]  /*9290*/  F2FP.BF16.F32.PACK_AB R19, R19, R18 ;  /* 0x000000121313723e */ /* 0x000fe200000010ff */
[----:B------:R-:W-:-:S02]  /*92a0*/  IMAD R18, R0, 0x1e, RZ ;  /* 0x0000001e00127824 */ /* 0x000fc400078e02ff */
[C---:B------:R-:W-:Y:S01]  /*92b0*/  FMUL R202, R233.reuse, R102 ;  /* 0x00000066e9ca7220 */ /* 0x040fe20000400000 */
[----:B0-----:R-:W-:Y:S01]  /*92c0*/  IADD3 R2, P2, PT, R94, R177, RZ ;  /* 0x000000b15e027210 */ /* 0x001fe20007f5e0ff */
[----:B------:R-:W-:Y:S01]  /*92d0*/  FMUL R20, R233, R20 ;  /* 0x00000014e9147220 */ /* 0x000fe20000400000 */
[-C--:B------:R-:W-:Y:S01]  /*92e0*/  LEA.HI.X.SX32 R11, R96, R189.reuse, 0x1, P1 ;  /* 0x000000bd600b7211 */ /* 0x080fe200008f0eff */
[----:B------:R-:W-:Y:S01]  /*92f0*/  IMAD R96, R0, 0x18, RZ ;  /* 0x0000001800607824 */ /* 0x000fe200078e02ff */
[----:B-1----:R-:W-:Y:S01]  /*9300*/  LEA.HI.X.SX32 R9, R12, R189, 0x1, P0 ;  /* 0x000000bd0c097211 */ /* 0x002fe200000f0eff */
[----:B------:R-:W-:Y:S01]  /*9310*/  IMAD R12, R0, 0xd, RZ ;  /* 0x0000000d000c7824 */ /* 0x000fe200078e02ff */
[----:B------:R-:W-:Y:S01]  /*9320*/  PRMT R5, R13, 0x7632, R5 ;  /* 0x000076320d057816 */ /* 0x000fe20000000005 */
[----:B------:R-:W-:Y:S01]  /*9330*/  FMUL R21, R233, R21 ;  /* 0x00000015e9157220 */ /* 0x000fe20000400000 */
[----:B------:R-:W-:Y:S01]  /*9340*/  LEA.HI.X.SX32 R3, R14, R189, 0x1, P2 ;  /* 0x000000bd0e037211 */ /* 0x000fe200010f0eff */
[----:B------:R-:W-:Y:S01]  /*9350*/  IMAD R102, R0, 0x22, RZ ;  /* 0x0000002200667824 */ /* 0x000fe200078e02ff */
[----:B---3--:R-:W-:Y:S01]  /*9360*/  PRMT R7, R15, 0x7632, R7 ;  /* 0x000076320f077816 */ /* 0x008fe20000000007 */
[----:B------:R0:W-:Y:S01]  /*9370*/  STG.E.U16 desc[UR16][R8.64], R5 ;  /* 0x0000000508007986 */ /* 0x0001e2000c101510 */
[-C--:B------:R-:W-:Y:S01]  /*9380*/  IADD3 R4, P0, PT, R96, R177.reuse, RZ ;  /* 0x000000b160047210 */ /* 0x080fe20007f1e0ff */
[C---:B------:R-:W-:Y:S01]  /*9390*/  FMUL R22, R233.reuse, R22 ;  /* 0x00000016e9167220 */ /* 0x040fe20000400000 */
[----:B------:R-:W-:Y:S01]  /*93a0*/  IADD3 R6, P1, PT, R98, R177, RZ ;  /* 0x000000b162067210 */ /* 0x000fe20007f3e0ff */
[----:B------:R1:W-:Y:S01]  /*93b0*/  STG.E.U16 desc[UR16][R10.64], R15 ;  /* 0x0000000f0a007986 */ /* 0x0003e2000c101510 */
[C---:B------:R-:W-:Y:S01]  /*93c0*/  FMUL R23, R233.reuse, R23 ;  /* 0x00000017e9177220 */ /* 0x040fe20000400000 */
[C---:B------:R-:W-:Y:S01]  /*93d0*/  FMUL R204, R233.reuse, R104 ;  /* 0x00000068e9cc7220 */ /* 0x040fe20000400000 */
[C---:B------:R-:W-:Y:S01]  /*93e0*/  IMAD R104, R0.reuse, 0x24, RZ ;  /* 0x0000002400687824 */ /* 0x040fe200078e02ff */
[----:B------:R3:W-:Y:S01]  /*93f0*/  STG.E.U16 desc[UR16][R2.64], R7 ;  /* 0x0000000702007986 */ /* 0x0007e2000c101510 */
[----:B------:R-:W-:Y:S01]  /*9400*/  SHF.L.U32 R14, R0, 0x4, RZ ;  /* 0x00000004000e7819 */ /* 0x000fe200000006ff */
[----:B------:R-:W-:Y:S01]  /*9410*/  FMUL R206, R233, R106 ;  /* 0x0000006ae9ce7220 */ /* 0x000fe20000400000 */
[----:B------:R-:W-:Y:S01]  /*9420*/  F2FP.BF16.F32.PACK_AB R20, R21, R20 ;  /* 0x000000141514723e */ /* 0x000fe200000010ff */
[C---:B------:R-:W-:Y:S01]  /*9430*/  FMUL R26, R233.reuse, R26 ;  /* 0x0000001ae91a7220 */ /* 0x040fe20000400000 */
[----:B0-----:R-:W-:Y:S01]  /*9440*/  LEA.HI.X.SX32 R5, R88, R189, 0x1, P0 ;  /* 0x000000bd58057211 */ /* 0x001fe200000f0eff */
[C---:B------:R-:W-:Y:S01]  /*9450*/  FMUL R27, R233.reuse, R27 ;  /* 0x0000001be91b7220 */ /* 0x040fe20000400000 */
[----:B------:R-:W-:Y:S01]  /*9460*/  IADD3 R8, P2, PT, R100, R177, RZ ;  /* 0x000000b164087210 */ /* 0x000fe20007f5e0ff */
[----:B------:R-:W-:Y:S01]  /*9470*/  IMAD R106, R0, 0x26, RZ ;  /* 0x00000026006a7824 */ /* 0x000fe200078e02ff */
[----:B-1----:R-:W-:Y:S01]  /*9480*/  PRMT R11, R16, 0x7632, R11 ;  /* 0x00007632100b7816 */ /* 0x002fe2000000000b */
[C---:B------:R-:W-:Y:S01]  /*9490*/  FMUL R24, R233.reuse, R24 ;  /* 0x00000018e9187220 */ /* 0x040fe20000400000 */
[----:B------:R-:W-:Y:S01]  /*94a0*/  LEA.HI.X.SX32 R9, R90, R189, 0x1, P2 ;  /* 0x000000bd5a097211 */ /* 0x000fe200010f0eff */
[C---:B------:R-:W-:Y:S01]  /*94b0*/  FMUL R25, R233.reuse, R25 ;  /* 0x00000019e9197220 */ /* 0x040fe20000400000 */
[----:B---3--:R-:W-:Y:S01]  /*94c0*/  PRMT R3, R16, 0x7610, R3 ;  /* 0x0000761010037816 */ /* 0x008fe20000000003 */
[C---:B------:R-:W-:Y:S01]  /*94d0*/  FMUL R210, R233.reuse, R110 ;  /* 0x0000006ee9d27220 */ /* 0x040fe20000400000 */
[----:B------:R-:W-:Y:S01]  /*94e0*/  LEA.HI.X.SX32 R7, R12, R189, 0x1, P1 ;  /* 0x000000bd0c077211 */ /* 0x000fe200008f0eff */
[C---:B------:R-:W-:Y:S01]  /*94f0*/  IMAD R110, R0.reuse, 0x2c, RZ ;  /* 0x0000002c006e7824 */ /* 0x040fe200078e02ff */
[----:B------:R-:W-:Y:S01]  /*9500*/  LEA R12, R0, -R0, 0x4 ;  /* 0x80000000000c7211 */ /* 0x000fe200078e20ff */
[----:B------:R0:W-:Y:S01]  /*9510*/  STG.E.U16 desc[UR16][R4.64], R3 ;  /* 0x0000000304007986 */ /* 0x0001e2000c101510 */
[-C--:B------:R-:W-:Y:S01]  /*9520*/  IADD3 R2, P0, PT, R18, R177.reuse, RZ ;  /* 0x000000b112027210 */ /* 0x080fe20007f1e0ff */
[C---:B------:R-:W-:Y:S01]  /*9530*/  FMUL R214, R233.reuse, R114 ;  /* 0x00000072e9d67220 */ /* 0x040fe20000400000 */
[CC--:B------:R-:W-:Y:S01]  /*9540*/  LEA R10, P1, R0.reuse, R177.reuse, 0x5 ;  /* 0x000000b1000a7211 */ /* 0x0c0fe200078228ff */
[----:B------:R1:W-:Y:S01]  /*9550*/  STG.E.U16 desc[UR16][R6.64], R11 ;  /* 0x0000000b06007986 */ /* 0x0003e2000c101510 */
[C---:B------:R-:W-:Y:S01]  /*9560*/  LEA R16, R0.reuse, R0, 0x4 ;  /* 0x0000000000107211 */ /* 0x040fe200078e20ff */
[----:B------:R-:W-:Y:S01]  /*9570*/  FMUL R28, R233, R28 ;  /* 0x0000001ce91c7220 */ /* 0x000fe20000400000 */
[----:B------:R-:W-:Y:S01]  /*9580*/  F2FP.BF16.F32.PACK_AB R23, R23, R22 ;  /* 0x000000161717723e */ /* 0x000fe200000010ff */
[C---:B------:R-:W-:Y:S01]  /*9590*/  IMAD R22, R0.reuse, 0x28, RZ ;  /* 0x0000002800167824 */ /* 0x040fe200078e02ff */
[----:B------:R3:W-:Y:S01]  /*95a0*/  STG.E.U16 desc[UR16][R8.64], R19 ;  /* 0x0000001308007986 */ /* 0x0007e2000c101510 */
[----:B------:R-:W-:Y:S01]  /*95b0*/  F2FP.BF16.F32.PACK_AB R27, R27, R26 ;  /* 0x0000001a1b1b723e */ /* 0x000fe200000010ff */
[----:B------:R-:W-:Y:S01]  /*95c0*/  IMAD R26, R0, 0x2e, RZ ;  /* 0x0000002e001a7824 */ /* 0x000fe200078e02ff */
[----:B0-----:R-:W-:Y:S01]  /*95d0*/  IADD3 R4, P2, PT, R102, R177, RZ ;  /* 0x000000b166047210 */ /* 0x001fe20007f5e0ff */
[----:B------:R-:W-:Y:S01]  /*95e0*/  FMUL R29, R233, R29 ;  /* 0x0000001de91d7220 */ /* 0x000fe20000400000 */
[----:B------:R-:W-:Y:S01]  /*95f0*/  LEA.HI.X.SX32 R3, R12, R189, 0x1, P0 ;  /* 0x000000bd0c037211 */ /* 0x000fe200000f0eff */
[C---:B------:R-:W-:Y:S01]  /*9600*/  IMAD R12, R0.reuse, 0x13, RZ ;  /* 0x00000013000c7824 */ /* 0x040fe200078e02ff */
[----:B-1----:R-:W-:Y:S01]  /*9610*/  PRMT R7, R19, 0x7632, R7 ;  /* 0x0000763213077816 */ /* 0x002fe20000000007 */
[----:B------:R-:W-:Y:S01]  /*9620*/  IMAD R114, R0, 0x30, RZ ;  /* 0x0000003000727824 */ /* 0x000fe200078e02ff */
[----:B------:R-:W-:Y:S01]  /*9630*/  IADD3 R6, P0, PT, R104, R177, RZ ;  /* 0x000000b168067210 */ /* 0x000fe20007f1e0ff */
[C---:B------:R-:W-:Y:S01]  /*9640*/  FMUL R32, R233.reuse, R32 ;  /* 0x00000020e9207220 */ /* 0x040fe20000400000 */
[-C--:B------:R-:W-:Y:S01]  /*9650*/  LEA.HI.X.SX32 R11, R14, R189.reuse, 0x1, P1 ;  /* 0x000000bd0e0b7211 */ /* 0x080fe200008f0eff */
[----:B------:R0:W-:Y:S01]  /*9660*/  STG.E.U16 desc[UR16][R2.64], R7 ;  /* 0x0000000702007986 */ /* 0x0001e2000c101510 */
[----:B------:R-:W-:Y:S01]  /*9670*/  LEA.HI.X.SX32 R5, R16, R189, 0x1, P2 ;  /* 0x000000bd10057211 */ /* 0x000fe200010f0eff */
[----:B------:R-:W-:Y:S01]  /*9680*/  IMAD R14, R0, 0x17, RZ ;  /* 0x00000017000e7824 */ /* 0x000fe200078e02ff */
[----:B---3--:R-:W-:Y:S01]  /*9690*/  PRMT R9, R20, 0x7632, R9 ;  /* 0x0000763214097816 */ /* 0x008fe20000000009 */
[----:B------:R1:W-:Y:S01]  /*96a0*/  STG.E.U16 desc[UR16][R10.64], R20 ;  /* 0x000000140a007986 */ /* 0x0003e2000c101510 */
[----:B------:R-:W-:Y:S01]  /*96b0*/  IADD3 R8, P1, PT, R106, R177, RZ ;  /* 0x000000b16a087210 */ /* 0x000fe20007f3e0ff */
[----:B------:R-:W-:Y:S01]  /*96c0*/  FMUL R33, R233, R33 ;  /* 0x00000021e9217220 */ /* 0x000fe20000400000 */
[----:B------:R-:W-:Y:S01]  /*96d0*/  F2FP.BF16.F32.PACK_AB R24, R25, R24 ;  /* 0x000000181918723e */ /* 0x000fe200000010ff */
[----:B------:R3:W-:Y:S01]  /*96e0*/  STG.E.U16 desc[UR16][R4.64], R9 ;  /* 0x0000000904007986 */ /* 0x0007e2000c101510 */
[----:B------:R-:W-:Y:S01]  /*96f0*/  F2FP.BF16.F32.PACK_AB R28, R29, R28 ;  /* 0x0000001c1d1c723e */ /* 0x000fe200000010ff */
[C---:B------:R-:W-:Y:S01]  /*9700*/  FMUL R30, R233.reuse, R30 ;  /* 0x0000001ee91e7220 */ /* 0x040fe20000400000 */
[----:B------:R-:W-:Y:S01]  /*9710*/  FMUL R31, R233, R31 ;  /* 0x0000001fe91f7220 */ /* 0x000fe20000400000 */
[----:B0-----:R-:W-:Y:S01]  /*9720*/  LEA.HI.X.SX32 R7, R34, R189, 0x1, P0 ;  /* 0x000000bd22077211 */ /* 0x001fe200000f0eff */
[----:B------:R-:W-:Y:S01]  /*9730*/  IMAD R34, R0, 0x2a, RZ ;  /* 0x0000002a00227824 */ /* 0x000fe200078e02ff */
[----:B------:R-:W-:Y:S01]  /*9740*/  IADD3 R2, P2, PT, R22, R177, RZ ;  /* 0x000000b116027210 */ /* 0x000fe20007f5e0ff */
[----:B------:R-:W-:Y:S01]  /*9750*/  IMAD R16, R0, 0x1d, RZ ;  /* 0x0000001d00107824 */ /* 0x000fe200078e02ff */
[----:B------:R-:W-:Y:S01]  /*9760*/  F2FP.BF16.F32.PACK_AB R33, R33, R32 ;  /* 0x000000202121723e */ /* 0x000fe200000010ff */
[----:B------:R0:W-:Y:S01]  /*9770*/  STG.E.U16 desc[UR16][R6.64], R23 ;  /* 0x0000001706007986 */ /* 0x0001e2000c101510 */
[-C--:B------:R-:W-:Y:S01]  /*9780*/  LEA.HI.X.SX32 R3, R92, R189.reuse, 0x1, P2 ;  /* 0x000000bd5c037211 */ /* 0x080fe200010f0eff */
[----:B-1----:R-:W-:Y:S01]  /*9790*/  IMAD R20, R0, 0x34, RZ ;  /* 0x0000003400147824 */ /* 0x002fe200078e02ff */
[----:B---3--:R-:W-:Y:S01]  /*97a0*/  LEA.HI.X.SX32 R9, R12, R189, 0x1, P1 ;  /* 0x000000bd0c097211 */ /* 0x008fe200008f0eff */
[C---:B------:R-:W-:Y:S01]  /*97b0*/  IMAD R12, R0.reuse, 0x15, RZ ;  /* 0x00000015000c7824 */ /* 0x040fe200078e02ff */
[----:B------:R-:W-:Y:S01]  /*97c0*/  PRMT R5, R23, 0x7632, R5 ;  /* 0x0000763217057816 */ /* 0x000fe20000000005 */
[----:B------:R-:W-:Y:S01]  /*97d0*/  IMAD R32, R0, 0x3a, RZ ;  /* 0x0000003a00207824 */ /* 0x000fe200078e02ff */
[-C--:B------:R-:W-:Y:S01]  /*97e0*/  IADD3 R4, P0, PT, R34, R177.reuse, RZ ;  /* 0x000000b122047210 */ /* 0x080fe20007f1e0ff */
[----:B------:R-:W-:Y:S01]  /*97f0*/  FMUL R36, R233, R36 ;  /* 0x00000024e9247220 */ /* 0x000fe20000400000 */
[----:B------:R-:W-:Y:S01]  /*9800*/  IADD3 R10, P1, PT, R110, R177, RZ ;  /* 0x000000b16e0a7210 */ /* 0x000fe20007f3e0ff */
[----:B------:R1:W-:Y:S01]  /*9810*/  STG.E.U16 desc[UR16][R8.64], R5 ;  /* 0x0000000508007986 */ /* 0x0003e2000c101510 */
[----:B------:R-:W-:Y:S01]  /*9820*/  F2FP.BF16.F32.PACK_AB R30, R31, R30 ;  /* 0x0000001e1f1e723e */ /* 0x000fe200000010ff */
[----:B------:R-:W-:Y:S01]  /*9830*/  FMUL R37, R233, R37 ;  /* 0x00000025e9257220 */ /* 0x000fe20000400000 */
[----:B0-----:R-:W-:Y:S01]  /*9840*/  IADD3 R6, P2, PT, R26, R177, RZ ;  /* 0x000000b11a067210 */ /* 0x001fe20007f5e0ff */
[----:B------:R0:W-:Y:S01]  /*9850*/  STG.E.U16 desc[UR16][R2.64], R24 ;  /* 0x0000001802007986 */ /* 0x0001e2000c101510 */
[-C--:B------:R-:W-:Y:S01]  /*9860*/  LEA.HI.X.SX32 R11, R94, R189.reuse, 0x1, P1 ;  /* 0x000000bd5e0b7211 */ /* 0x080fe200008f0eff */
[----:B------:R-:W-:Y:S01]  /*9870*/  IMAD R94, R0, 0x42, RZ ;  /* 0x00000042005e7824 */ /* 0x000fe200078e02ff */
[----:B------:R-:W-:Y:S01]  /*9880*/  LEA.HI.X.SX32 R7, R14, R189, 0x1, P2 ;  /* 0x000000bd0e077211 */ /* 0x000fe200010f0eff */
[C---:B------:R-:W-:Y:S01]  /*9890*/  IMAD R14, R0.reuse, 0x32, RZ ;  /* 0x00000032000e7824 */ /* 0x040fe200078e02ff */
[----:B------:R-:W-:Y:S01]  /*98a0*/  PRMT R15, R33, 0x7632, R15 ;  /* 0x00007632210f7816 */ /* 0x000fe2000000000f */
[----:B------:R-:W-:Y:S01]  /*98b0*/  IMAD R90, R0, 0x44, RZ ;  /* 0x00000044005a7824 */ /* 0x000fe200078e02ff */
[----:B------:R-:W-:Y:S01]  /*98c0*/  F2FP.BF16.F32.PACK_AB R135, R136, R135 ;  /* 0x000000878887723e */ /* 0x000fe200000010ff */
[----:B------:R-:W-:Y:S01]  /*98d0*/  IMAD R88, R0, 0x46, RZ ;  /* 0x0000004600587824 */ /* 0x000fe200078e02ff */
[----:B-1----:R-:W-:Y:S01]  /*98e0*/  LEA.HI.X.SX32 R5, R12, R189, 0x1, P0 ;  /* 0x000000bd0c057211 */ /* 0x002fe200000f0eff */
[----:B------:R-:W-:Y:S01]  /*98f0*/  IMAD R12, R0, 0x19, RZ ;  /* 0x00000019000c7824 */ /* 0x000fe200078e02ff */
[----:B------:R-:W-:Y:S01]  /*9900*/  PRMT R9, R27, 0x7632, R9 ;  /* 0x000076321b097816 */ /* 0x000fe20000000009 */
[C---:B------:R-:W-:Y:S01]  /*9910*/  FMUL R38, R233.reuse, R38 ;  /* 0x00000026e9267220 */ /* 0x040fe20000400000 */
[----:B0-----:R-:W-:Y:S01]  /*9920*/  PRMT R3, R24, 0x7632, R3 ;  /* 0x0000763218037816 */ /* 0x001fe20000000003 */
[----:B------:R-:W-:Y:S01]  /*9930*/  IMAD R24, R0, 0x36, RZ ;  /* 0x0000003600187824 */ /* 0x000fe200078e02ff */
[----:B------:R-:W-:Y:S01]  /*9940*/  IADD3 R2, P0, PT, R114, R177, RZ ;  /* 0x000000b172027210 */ /* 0x000fe20007f1e0ff */
[----:B------:R-:W-:Y:S01]  /*9950*/  FMUL R39, R233, R39 ;  /* 0x00000027e9277220 */ /* 0x000fe20000400000 */
[----:B------:R-:W-:Y:S01]  /*9960*/  IADD3 R8, P1, PT, R14, R177, RZ ;  /* 0x000000b10e087210 */ /* 0x000fe20007f3e0ff */
[----:B------:R0:W-:Y:S01]  /*9970*/  STG.E.U16 desc[UR16][R4.64], R3 ;  /* 0x0000000304007986 */ /* 0x0001e2000c101510 */
[----:B------:R-:W-:Y:S01]  /*9980*/  F2FP.BF16.F32.PACK_AB R36, R37, R36 ;  /* 0x000000242524723e */ /* 0x000fe200000010ff */
[----:B------:R-:W-:Y:S01]  /*9990*/  IMAD R92, R0, 0x48, RZ ;  /* 0x00000048005c7824 */ /* 0x000fe200078e02ff */
[----:B------:R-:W-:Y:S01]  /*99a0*/  F2FP.BF16.F32.PACK_AB R38, R39, R38 ;  /* 0x000000262726723e */ /* 0x000fe200000010ff */
[----:B------:R1:W-:Y:S01]  /*99b0*/  STG.E.U16 desc[UR16][R10.64], R27 ;  /* 0x0000001b0a007986 */ /* 0x0003e2000c101510 */
[C---:B------:R-:W-:Y:S01]  /*99c0*/  FMUL R40, R233.reuse, R40 ;  /* 0x00000028e9287220 */ /* 0x040fe20000400000 */
[C---:B------:R-:W-:Y:S01]  /*99d0*/  FMUL R41, R233.reuse, R41 ;  /* 0x00000029e9297220 */ /* 0x040fe20000400000 */
[C---:B------:R-:W-:Y:S01]  /*99e0*/  FMUL R42, R233.reuse, R42 ;  /* 0x0000002ae92a7220 */ /* 0x040fe20000400000 */
[----:B------:R3:W-:Y:S01]  /*99f0*/  STG.E.U16 desc[UR16][R6.64], R9 ;  /* 0x0000000906007986 */ /* 0x0007e2000c101510 */
[C---:B------:R-:W-:Y:S01]  /*9a00*/  FMUL R43, R233.reuse, R43 ;  /* 0x0000002be92b7220 */ /* 0x040fe20000400000 */
[----:B------:R-:W-:Y:S01]  /*9a10*/  FMUL R208, R233, R108 ;  /* 0x0000006ce9d07220 */ /* 0x000fe20000400000 */
[----:B------:R-:W-:Y:S01]  /*9a20*/  F2FP.BF16.F32.PACK_AB R40, R41, R40 ;  /* 0x000000282928723e */ /* 0x000fe200000010ff */
[C---:B------:R-:W-:Y:S01]  /*9a30*/  FMUL R212, R233.reuse, R112 ;  /* 0x00000070e9d47220 */ /* 0x040fe20000400000 */
[----:B0-----:R-:W-:Y:S01]  /*9a40*/  IADD3 R4, P2, PT, R20, R177, RZ ;  /* 0x000000b114047210 */ /* 0x001fe20007f5e0ff */
[----:B------:R-:W-:Y:S01]  /*9a50*/  IMAD R108, R0, 0x50, RZ ;  /* 0x00000050006c7824 */ /* 0x000fe200078e02ff */
[-C--:B------:R-:W-:Y:S01]  /*9a60*/  LEA.HI.X.SX32 R3, R96, R189.reuse, 0x1, P0 ;  /* 0x000000bd60037211 */ /* 0x080fe200000f0eff */
[----:B------:R-:W-:Y:S01]  /*9a70*/  IMAD R96, R0, 0x4a, RZ ;  /* 0x0000004a00607824 */ /* 0x000fe200078e02ff */
[----:B-1----:R-:W-:Y:S01]  /*9a80*/  PRMT R11, R28, 0x7632, R11 ;  /* 0x000076321c0b7816 */ /* 0x002fe2000000000b */
[----:B------:R-:W-:Y:S01]  /*9a90*/  IMAD R112, R0, 0x52, RZ ;  /* 0x0000005200707824 */ /* 0x000fe200078e02ff */
[-C--:B------:R-:W-:Y:S01]  /*9aa0*/  LEA.HI.X.SX32 R5, R98, R189.reuse, 0x1, P2 ;  /* 0x000000bd62057211 */ /* 0x080fe200010f0eff */
[----:B---3--:R-:W-:Y:S01]  /*9ab0*/  IMAD R6, R0, 0x1b, RZ ;  /* 0x0000001b00067824 */ /* 0x008fe200078e02ff */
[----:B------:R-:W-:Y:S01]  /*9ac0*/  PRMT R7, R28, 0x7610, R7 ;  /* 0x000076101c077816 */ /* 0x000fe20000000007 */
[----:B------:R-:W-:Y:S01]  /*9ad0*/  IMAD R28, R0, 0x38, RZ ;  /* 0x00000038001c7824 */ /* 0x000fe200078e02ff */
[----:B------:R-:W-:Y:S01]  /*9ae0*/  LEA.HI.X.SX32 R9, R12, R189, 0x1, P1 ;  /* 0x000000bd0c097211 */ /* 0x000fe200008f0eff */
[C---:B------:R-:W-:Y:S01]  /*9af0*/  FMUL R44, R233.reuse, R44 ;  /* 0x0000002ce92c7220 */ /* 0x040fe20000400000 */
[-C--:B------:R-:W-:Y:S01]  /*9b00*/  IADD3 R10, P0, PT, R24, R177.reuse, RZ ;  /* 0x000000b1180a7210 */ /* 0x080fe20007f1e0ff */
[----:B------:R0:W-:Y:S01]  /*9b10*/  STG.E.U16 desc[UR16][R2.64], R7 ;  /* 0x0000000702007986 */ /* 0x0001e2000c101510 */
[----:B------:R-:W-:Y:S01]  /*9b20*/  IADD3 R12, P1, PT, R28, R177, RZ ;  /* 0x000000b11c0c7210 */ /* 0x000fe20007f3e0ff */
[----:B------:R-:W-:Y:S01]  /*9b30*/  FMUL R45, R233, R45 ;  /* 0x0000002de92d7220 */ /* 0x000fe20000400000 */
[----:B------:R-:W-:Y:S01]  /*9b40*/  F2FP.BF16.F32.PACK_AB R42, R43, R42 ;  /* 0x0000002a2b2a723e */ /* 0x000fe200000010ff */
[----:B------:R1:W-:Y:S01]  /*9b50*/  STG.E.U16 desc[UR16][R8.64], R11 ;  /* 0x0000000b08007986 */ /* 0x0003e2000c101510 */
[----:B------:R-:W-:Y:S01]  /*9b60*/  LEA.HI.X.SX32 R13, R100, R189, 0x1, P1 ;  /* 0x000000bd640d7211 */ /* 0x000fe200008f0eff */
[----:B------:R-:W-:-:S02]  /*9b70*/  IMAD R100, R0, 0x4c, RZ ;  /* 0x0000004c00647824 */ /* 0x000fc400078e02ff */
[C---:B------:R-:W-:Y:S01]  /*9b80*/  FMUL R216, R233.reuse, R116 ;  /* 0x00000074e9d87220 */ /* 0x040fe20000400000 */
[----:B------:R3:W-:Y:S01]  /*9b90*/  STG.E.U16 desc[UR16][R4.64], R30 ;  /* 0x0000001e04007986 */ /* 0x0007e2000c101510 */
[C---:B------:R-:W-:Y:S02]  /*9ba0*/  IMAD R116, R0.reuse, 0x54, RZ ;  /* 0x0000005400747824 */ /* 0x040fe400078e02ff */
[----:B------:R-:W-:Y:S01]  /*9bb0*/  FMUL R220, R233, R120 ;  /* 0x00000078e9dc7220 */ /* 0x000fe20000400000 */
[----:B------:R-:W-:Y:S01]  /*9bc0*/  F2FP.BF16.F32.PACK_AB R44, R45, R44 ;  /* 0x0000002c2d2c723e */ /* 0x000fe200000010ff */
[----:B0-----:R-:W-:Y:S01]  /*9bd0*/  IMAD R7, R0, 0x3c, RZ ;  /* 0x0000003c00077824 */ /* 0x001fe200078e02ff */
[----:B------:R-:W-:Y:S01]  /*9be0*/  IADD3 R2, P2, PT, R32, R177, RZ ;  /* 0x000000b120027210 */ /* 0x000fe20007f5e0ff */
[C---:B------:R-:W-:Y:S01]  /*9bf0*/  FMUL R46, R233.reuse, R46 ;  /* 0x0000002ee92e7220 */ /* 0x040fe20000400000 */
[C---:B------:R-:W-:Y:S01]  /*9c00*/  FMUL R47, R233.reuse, R47 ;  /* 0x0000002fe92f7220 */ /* 0x040fe20000400000 */
[-C--:B-1----:R-:W-:Y:S01]  /*9c10*/  LEA.HI.X.SX32 R11, R6, R189.reuse, 0x1, P0 ;  /* 0x000000bd060b7211 */ /* 0x082fe200000f0eff */
[----:B------:R-:W-:Y:S01]  /*9c20*/  FMUL R224, R233, R124 ;  /* 0x0000007ce9e07220 */ /* 0x000fe20000400000 */
[----:B------:R-:W-:Y:S01]  /*9c30*/  PRMT R9, R30, 0x7632, R9 ;  /* 0x000076321e097816 */ /* 0x000fe20000000009 */
[----:B------:R-:W-:Y:S01]  /*9c40*/  IMAD R120, R0, 0x56, RZ ;  /* 0x0000005600787824 */ /* 0x000fe200078e02ff */
[----:B------:R-:W-:Y:S01]  /*9c50*/  LEA.HI.X.SX32 R3, R16, R189, 0x1, P2 ;  /* 0x000000bd10037211 */ /* 0x000fe200010f0eff */
[C---:B---3--:R-:W-:Y:S01]  /*9c60*/  IMAD R5, R0.reuse, 0x3e, RZ ;  /* 0x0000003e00057824 */ /* 0x048fe200078e02ff */
[-C--:B------:R-:W-:Y:S01]  /*9c70*/  IADD3 R8, P0, PT, R7, R177.reuse, RZ ;  /* 0x000000b107087210 */ /* 0x080fe20007f1e0ff */
[----:B------:R0:W-:Y:S01]  /*9c80*/  STG.E.U16 desc[UR16][R10.64], R9 ;  /* 0x000000090a007986 */ /* 0x0001e2000c101510 */
[C---:B------:R-:W-:Y:S01]  /*9c90*/  LEA R4, R0.reuse, -R0, 0x5 ;  /* 0x8000000000047211 */ /* 0x040fe200078e28ff */
[C---:B------:R-:W-:Y:S01]  /*9ca0*/  IMAD R124, R0.reuse, 0x58, RZ ;  /* 0x00000058007c7824 */ /* 0x040fe200078e02ff */
[----:B------:R-:W-:Y:S01]  /*9cb0*/  IADD3 R16, P1, PT, R5, R177, RZ ;  /* 0x000000b105107210 */ /* 0x000fe20007f3e0ff */
[----:B------:R1:W-:Y:S01]  /*9cc0*/  STG.E.U16 desc[UR16][R12.64], R33 ;  /* 0x000000210c007986 */ /* 0x0003e2000c101510 */
[----:B------:R-:W-:Y:S01]  /*9cd0*/  SHF.L.U32 R6, R0, 0x5, RZ ;  /* 0x0000000500067819 */ /* 0x000fe200000006ff */
[C---:B------:R-:W-:Y:S01]  /*9ce0*/  FMUL R48, R233.reuse, R48 ;  /* 0x00000030e9307220 */ /* 0x040fe20000400000 */
[----:B------:R-:W-:Y:S01]  /*9cf0*/  LEA.HI.X.SX32 R17, R4, R189, 0x1, P1 ;  /* 0x000000bd04117211 */ /* 0x000fe200008f0eff */
[----:B------:R3:W-:Y:S01]  /*9d00*/  STG.E.U16 desc[UR16][R2.64], R15 ;  /* 0x0000000f02007986 */ /* 0x0007e2000c101510 */
[C---:B------:R-:W-:Y:S01]  /*9d10*/  LEA R4, R0.reuse, R0, 0x5 ;  /* 0x0000000000047211 */ /* 0x040fe200078e28ff */
[----:B------:R-:W-:Y:S01]  /*9d20*/  FMUL R49, R233, R49 ;  /* 0x00000031e9317220 */ /* 0x000fe20000400000 */
[----:B------:R-:W-:Y:S01]  /*9d30*/  F2FP.BF16.F32.PACK_AB R46, R47, R46 ;  /* 0x0000002e2f2e723e */ /* 0x000fe200000010ff */
[----:B------:R-:W-:Y:S01]  /*9d40*/  FMUL R228, R233, R128 ;  /* 0x00000080e9e47220 */ /* 0x000fe20000400000 */
[C---:B0-----:R-:W-:Y:S01]  /*9d50*/  LEA R10, P2, R0.reuse, R177, 0x6 ;  /* 0x000000b1000a7211 */ /* 0x041fe200078430ff */
[----:B------:R-:W-:Y:S01]  /*9d60*/  IMAD R128, R0, 0x5a, RZ ;  /* 0x0000005a00807824 */ /* 0x000fe200078e02ff */
[-C--:B------:R-:W-:Y:S01]  /*9d70*/  LEA.HI.X.SX32 R9, R18, R189.reuse, 0x1, P0 ;  /* 0x000000bd12097211 */ /* 0x080fe200000f0eff */
[----:B------:R-:W-:Y:S01]  /*9d80*/  IMAD R132, R0, 0x5c, RZ ;  /* 0x0000005c00847824 */ /* 0x000fe200078e02ff */
[----:B------:R-:W-:Y:S01]  /*9d90*/  LEA.HI.X.SX32 R11, R6, R189, 0x1, P2 ;  /* 0x000000bd060b7211 */ /* 0x000fe200010f0eff */
[----:B------:R-:W-:Y:S01]  /*9da0*/  IMAD R6, R0, 0x23, RZ ;  /* 0x0000002300067824 */ /* 0x000fe200078e02ff */
[-C--:B-1----:R-:W-:Y:S01]  /*9db0*/  IADD3 R12, P1, PT, R90, R177.reuse, RZ ;  /* 0x000000b15a0c7210 */ /* 0x082fe20007f3e0ff */
[----:B------:R0:W-:Y:S01]  /*9dc0*/  STG.E.U16 desc[UR16][R8.64], R135 ;  /* 0x0000008708007986 */ /* 0x0001e2000c101510 */
[----:B---3--:R-:W-:Y:S01]  /*9dd0*/  PRMT R3, R135, 0x7632, R3 ;  /* 0x0000763287037816 */ /* 0x008fe20000000003 */
[----:B------:R-:W-:Y:S01]  /*9de0*/  IMAD R136, R0, 0x5e, RZ ;  /* 0x0000005e00887824 */ /* 0x000fe200078e02ff */
[----:B------:R-:W-:Y:S01]  /*9df0*/  IADD3 R2, P0, PT, R94, R177, RZ ;  /* 0x000000b15e027210 */ /* 0x000fe20007f1e0ff */
[C---:B------:R-:W-:Y:S01]  /*9e00*/  FMUL R50, R233.reuse, R50 ;  /* 0x00000032e9327220 */ /* 0x040fe20000400000 */
[----:B------:R-:W-:Y:S01]  /*9e10*/  LEA.HI.X.SX32 R13, R102, R189, 0x1, P1 ;  /* 0x000000bd660d7211 */ /* 0x000fe200008f0eff */
[----:B------:R1:W-:Y:S01]  /*9e20*/  STG.E.U16 desc[UR16][R16.64], R3 ;  /* 0x0000000310007986 */ /* 0x0003e2000c101510 */
[----:B------:R-:W-:Y:S01]  /*9e30*/  FMUL R51, R233, R51 ;  /* 0x00000033e9337220 */ /* 0x000fe20000400000 */
[----:B------:R-:W-:Y:S01]  /*9e40*/  F2FP.BF16.F32.PACK_AB R48, R49, R48 ;  /* 0x000000303130723e */ /* 0x000fe200000010ff */
[----:B------:R-:W-:Y:S01]  /*9e50*/  IMAD R140, R0, 0x60, RZ ;  /* 0x00000060008c7824 */ /* 0x000fe200078e02ff */
[----:B------:R3:W-:Y:S01]  /*9e60*/  STG.E.U16 desc[UR16][R10.64], R36 ;  /* 0x000000240a007986 */ /* 0x0007e2000c101510 */
[C---:B------:R-:W-:Y:S01]  /*9e70*/  FMUL R52, R233.reuse, R52 ;  /* 0x00000034e9347220 */ /* 0x040fe20000400000 */
[----:B0-----:R-:W-:Y:S01]  /*9e80*/  IADD3 R8, P2, PT, R88, R177, RZ ;  /* 0x000000b158087210 */ /* 0x001fe20007f5e0ff */
[----:B------:R-:W-:Y:S01]  /*9e90*/  FMUL R53, R233, R53 ;  /* 0x00000035e9357220 */ /* 0x000fe20000400000 */
[----:B------:R-:W-:Y:S01]  /*9ea0*/  F2FP.BF16.F32.PACK_AB R50, R51, R50 ;  /* 0x000000323332723e */ /* 0x000fe200000010ff */
[----:B------:R-:W-:Y:S01]  /*9eb0*/  IMAD R144, R0, 0x62, RZ ;  /* 0x0000006200907824 */ /* 0x000fe200078e02ff */
[-C--:B------:R-:W-:Y:S01]  /*9ec0*/  LEA.HI.X.SX32 R9, R6, R189.reuse, 0x1, P2 ;  /* 0x000000bd06097211 */ /* 0x080fe200010f0eff */
[----:B------:R-:W-:Y:S01]  /*9ed0*/  IMAD R150, R0, 0x64, RZ ;  /* 0x0000006400967824 */ /* 0x000fe200078e02ff */
[----:B-1----:R-:W-:Y:S01]  /*9ee0*/  LEA.HI.X.SX32 R3, R4, R189, 0x1, P0 ;  /* 0x000000bd04037211 */ /* 0x002fe200000f0eff */
[----:B------:R-:W-:Y:S01]  /*9ef0*/  IMAD R4, R0, 0x25, RZ ;  /* 0x0000002500047824 */ /* 0x000fe200078e02ff */
[----:B------:R-:W-:Y:S01]  /*9f00*/  PRMT R6, R38, 0x7632, R6 ;  /* 0x0000763226067816 */ /* 0x000fe20000000006 */
[----:B------:R-:W-:Y:S01]  /*9f10*/  IMAD R154, R0, 0x66, RZ ;  /* 0x00000066009a7824 */ /* 0x000fe200078e02ff */
[----:B---3--:R-:W-:Y:S01]  /*9f20*/  PRMT R11, R36, 0x7632, R11 ;  /* 0x00007632240b7816 */ /* 0x008fe2000000000b */
[----:B------:R-:W-:Y:S01]  /*9f30*/  IMAD R162, R0, 0x6a, RZ ;  /* 0x0000006a00a27824 */ /* 0x000fe200078e02ff */
[-C--:B------:R-:W-:Y:S01]  /*9f40*/  IADD3 R10, P0, PT, R92, R177.reuse, RZ ;  /* 0x000000b15c0a7210 */ /* 0x080fe20007f1e0ff */
[----:B------:R-:W-:Y:S01]  /*9f50*/  IMAD R18, R0, 0x33, RZ ;  /* 0x0000003300127824 */ /* 0x000fe200078e02ff */
[----:B------:R-:W-:Y:S01]  /*9f60*/  IADD3 R16, P1, PT, R96, R177, RZ ;  /* 0x000000b160107210 */ /* 0x000fe20007f3e0ff */
[----:B------:R0:W-:Y:S01]  /*9f70*/  STG.E.U16 desc[UR16][R2.64], R11 ;  /* 0x0000000b02007986 */ /* 0x0001e2000c101510 */
[----:B------:R-:W-:Y:S01]  /*9f80*/  F2FP.BF16.F32.PACK_AB R52, R53, R52 ;  /* 0x000000343534723e */ /* 0x000fe200000010ff */
[----:B------:R-:W-:Y:S01]  /*9f90*/  IMAD R158, R0, 0x68, RZ ;  /* 0x00000068009e7824 */ /* 0x000fe200078e02ff */
[----:B------:R-:W-:Y:S01]  /*9fa0*/  LEA.HI.X.SX32 R17, R4, R189, 0x1, P1 ;  /* 0x000000bd04117211 */ /* 0x000fe200008f0eff */
[----:B------:R1:W-:Y:S01]  /*9fb0*/  STG.E.U16 desc[UR16][R12.64], R38 ;  /* 0x000000260c007986 */ /* 0x0003e2000c101510 */
[C---:B------:R-:W-:Y:S01]  /*9fc0*/  IMAD R4, R0.reuse, 0x27, RZ ;  /* 0x0000002700047824 */ /* 0x040fe200078e02ff */
[C---:B------:R-:W-:Y:S01]  /*9fd0*/  LEA R36, R0.reuse, -R0, 0x7 ;  /* 0x8000000000247211 */ /* 0x040fe200078e38ff */
[C---:B------:R-:W-:Y:S01]  /*9fe0*/  IMAD R166, R0.reuse, 0x6c, RZ ;  /* 0x0000006c00a67824 */ /* 0x040fe200078e02ff */
[----:B------:R3:W-:Y:S01]  /*9ff0*/  STG.E.U16 desc[UR16][R8.64], R6 ;  /* 0x0000000608007986 */ /* 0x0007e2000c101510 */
[----:B------:R-:W-:Y:S01]  /*a000*/  IMAD R174, R0, 0x70, RZ ;  /* 0x0000007000ae7824 */ /* 0x000fe200078e02ff */
[----:B------:R-:W-:Y:S01]  /*a010*/  F2FP.BF16.F32.PACK_AB R187, R54, R187 ;  /* 0x000000bb36bb723e */ /* 0x000fe200000010ff */
[----:B------:R-:W-:Y:S01]  /*a020*/  IMAD R170, R0, 0x6e, RZ ;  /* 0x0000006e00aa7824 */ /* 0x000fe200078e02ff */
[----:B0-----:R-:W-:Y:S01]  /*a030*/  IADD3 R2, P2, PT, R100, R177, RZ ;  /* 0x000000b164027210 */ /* 0x001fe20007f5e0ff */
        /* <DEDUP_REMOVED lines=10> */
[----:B------:R-:W-:Y:S01]  /*a0e0*/  IMAD R30, R0, 0x39, RZ ;  /* 0x00000039001e7824 */ /* 0x000fe200078e02ff */
[----:B------:R-:W-:Y:S01]  /*a0f0*/  LEA.HI.X.SX32 R13, R22, R189, 0x1, P1 ;  /* 0x000000bd160d7211 */ /* 0x000fe200008f0eff */
[----:B------:R1:W-:Y:S01]  /*a100*/  STG.E.U16 desc[UR16][R16.64], R9 ;  /* 0x0000000910007986 */ /* 0x0003e2000c101510 */
[----:B------:R-:W-:-:S02]  /*a110*/  IMAD R22, R0, 0x35, RZ ;  /* 0x0000003500167824 */ /* 0x000fc400078e02ff */
[C---:B------:R-:W-:Y:S01]  /*a120*/  FMUL R191, R233.reuse, R89 ;  /* 0x00000059e9bf7220 */ /* 0x040fe20000400000 */
[C---:B------:R-:W-:Y:S01]  /*a130*/  IMAD R182, R0.reuse, 0x74, RZ ;  /* 0x0000007400b67824 */ /* 0x040fe200078e02ff */
[----:B------:R3:W-:Y:S01]  /*a140*/  STG.E.U16 desc[UR16][R2.64], R42 ;  /* 0x0000002a02007986 */ /* 0x0007e2000c101510 */
[----:B------:R-:W-:Y:S01]  /*a150*/  IMAD R236, R0, 0x78, RZ ;  /* 0x0000007800ec7824 */ /* 0x000fe200078e02ff */
[----:B0-----:R-:W-:Y:S01]  /*a160*/  IADD3 R10, P2, PT, R112, R177, RZ ;  /* 0x000000b1700a7210 */ /* 0x001fe20007f5e0ff */
[C---:B------:R-:W-:Y:S02]  /*a170*/  IMAD R240, R0.reuse, 0x7c, RZ ;  /* 0x0000007c00f07824 */ /* 0x040fe400078e02ff */
[----:B------:R-:W-:Y:S01]  /*a180*/  FMUL R197, R233, R95 ;  /* 0x0000005fe9c57220 */ /* 0x000fe20000400000 */
        /* <DEDUP_REMOVED lines=13> */
[C---:B------:R-:W-:Y:S01]  /*a260*/  LEA R42, R0.reuse, -R0, 0x6 ;  /* 0x80000000002a7211 */ /* 0x040fe200078e30ff */
[----:B------:R-:W-:Y:S01]  /*a270*/  IMAD R54, R0, 0x45, RZ ;  /* 0x0000004500367824 */ /* 0x000fe200078e02ff */
[----:B------:R-:W-:Y:S01]  /*a280*/  LEA.HI.X.SX32 R17, R4, R189, 0x1, P1 ;  /* 0x000000bd04117211 */ /* 0x000fe200008f0eff */
[----:B------:R1:W-:Y:S01]  /*a290*/  STG.E.U16 desc[UR16][R12.64], R44 ;  /* 0x0000002c0c007986 */ /* 0x0003e2000c101510 */
[----:B------:R-:W-:-:S02]  /*a2a0*/  IMAD R4, R0, 0x2d, RZ ;  /* 0x0000002d00047824 */ /* 0x000fc400078e02ff */
[C---:B------:R-:W-:Y:S01]  /*a2b0*/  FMUL R203, R233.reuse, R101 ;  /* 0x00000065e9cb7220 */ /* 0x040fe20000400000 */
[C---:B------:R-:W-:Y:S01]  /*a2c0*/  IMAD R55, R0.reuse, 0x98, RZ ;  /* 0x0000009800377824 */ /* 0x040fe200078e02ff */
[----:B------:R3:W-:Y:S01]  /*a2d0*/  STG.E.U16 desc[UR16][R10.64], R6 ;  /* 0x000000060a007986 */ /* 0x0007e2000c101510 */
[C---:B------:R-:W-:Y:S02]  /*a2e0*/  IMAD R51, R0.reuse, 0x94, RZ ;  /* 0x0000009400337824 */ /* 0x040fe400078e02ff */
[C---:B------:R-:W-:Y:S01]  /*a2f0*/  FMUL R199, R233.reuse, R97 ;  /* 0x00000061e9c77220 */ /* 0x040fe20000400000 */
        /* <DEDUP_REMOVED lines=15> */
[C---:B------:R-:W-:Y:S01]  /*a3f0*/  IMAD R26, R0.reuse, 0x37, RZ ;  /* 0x00000037001a7824 */ /* 0x040fe200078e02ff */
[C---:B------:R-:W-:Y:S01]  /*a400*/  SHF.L.U32 R44, R0.reuse, 0x6, RZ ;  /* 0x00000006002c7819 */ /* 0x040fe200000006ff */
[C---:B------:R-:W-:Y:S01]  /*a410*/  FMUL R193, R233.reuse, R91 ;  /* 0x0000005be9c17220 */ /* 0x040fe20000400000 */
[----:B------:R3:W-:Y:S01]  /*a420*/  STG.E.U16 desc[UR16][R8.64], R48 ;  /* 0x0000003008007986 */ /* 0x0007e2000c101510 */
[----:B------:R-:W-:Y:S01]  /*a430*/  IMAD R102, R0, 0x4d, RZ ;  /* 0x0000004d00667824 */ /* 0x000fe200078e02ff */
[----:B0-----:R-:W-:Y:S01]  /*a440*/  IADD3 R2, P2, PT, R136, R177, RZ ;  /* 0x000000b188027210 */ /* 0x001fe20007f5e0ff */
[C---:B------:R-:W-:Y:S01]  /*a450*/  IMAD R97, R0.reuse, 0xa2, RZ ;  /* 0x000000a200617824 */ /* 0x040fe200078e02ff */
[----:B------:R-:W-:Y:S01]  /*a460*/  LEA R46, R0, R0, 0x6 ;  /* 0x00000000002e7211 */ /* 0x000fe200078e30ff */
[C---:B------:R-:W-:Y:S01]  /*a470*/  FMUL R201, R233.reuse, R99 ;  /* 0x00000063e9c97220 */ /* 0x040fe20000400000 */
        /* <DEDUP_REMOVED lines=8> */
[----:B------:R-:W-:Y:S01]  /*a500*/  IADD3 R8, P0, PT, R140, R177, RZ ;  /* 0x000000b18c087210 */ /* 0x000fe20007f1e0ff */
[----:B------:R-:W-:Y:S01]  /*a510*/  FMUL R211, R233, R109 ;  /* 0x0000006de9d37220 */ /* 0x000fe20000400000 */
[----:B------:R-:W-:Y:S01]  /*a520*/  IADD3 R16, P1, PT, R144, R177, RZ ;  /* 0x000000b190107210 */ /* 0x000fe20007f3e0ff */
[----:B------:R0:W-:Y:S01]  /*a530*/  STG.E.U16 desc[UR16][R10.64], R9 ;  /* 0x000000090a007986 */ /* 0x0001e2000c101510 */
[----:B------:R-:W-:-:S02]  /*a540*/  IMAD R99, R0, 0xa4, RZ ;  /* 0x000000a400637824 */ /* 0x000fc400078e02ff */
[C---:B------:R-:W-:Y:S01]  /*a550*/  FMUL R205, R233.reuse, R103 ;  /* 0x00000067e9cd7220 */ /* 0x040fe20000400000 */
[----:B------:R-:W-:Y:S01]  /*a560*/  LEA.HI.X.SX32 R17, R4, R189, 0x1, P1 ;  /* 0x000000bd04117211 */ /* 0x000fe200008f0eff */
[----:B------:R1:W-:Y:S01]  /*a570*/  STG.E.U16 desc[UR16][R12.64], R50 ;  /* 0x000000320c007986 */ /* 0x0003e2000c101510 */
[C---:B------:R-:W-:Y:S02]  /*a580*/  IMAD R4, R0.reuse, 0x82, RZ ;  /* 0x0000008200047824 */ /* 0x040fe400078e02ff */
[C---:B------:R-:W-:Y:S01]  /*a590*/  FMUL R213, R233.reuse, R111 ;  /* 0x0000006fe9d57220 */ /* 0x040fe20000400000 */
[C---:B------:R-:W-:Y:S01]  /*a5a0*/  IMAD R109, R0.reuse, 0xae, RZ ;  /* 0x000000ae006d7824 */ /* 0x040fe200078e02ff */
[----:B------:R3:W-:Y:S01]  /*a5b0*/  STG.E.U16 desc[UR16][R2.64], R6 ;  /* 0x0000000602007986 */ /* 0x0007e2000c101510 */
[----:B------:R-:W-:Y:S01]  /*a5c0*/  IMAD R110, R0, 0x51, RZ ;  /* 0x00000051006e7824 */ /* 0x000fe200078e02ff */
[----:B------:R-:W-:Y:S01]  /*a5d0*/  IADD3 R4, P5, PT, R4, R177, RZ ;  /* 0x000000b104047210 */ /* 0x000fe20007fbe0ff */
[----:B------:R-:W-:Y:S01]  /*a5e0*/  IMAD R103, R0, 0xb4, RZ ;  /* 0x000000b400677824 */ /* 0x000fe200078e02ff */
[----:B0-----:R-:W-:Y:S01]  /*a5f0*/  LEA.HI.X.SX32 R9, R114, R189, 0x1, P0 ;  /* 0x000000bd72097211 */ /* 0x001fe200000f0eff */
[----:B------:R-:W-:Y:S01]  /*a600*/  IMAD R114, R0, 0x53, RZ ;  /* 0x0000005300727824 */ /* 0x000fe200078e02ff */
[----:B------:R-:W-:Y:S01]  /*a610*/  IADD3 R10, P2, PT, R150, R177, RZ ;  /* 0x000000b1960a7210 */ /* 0x000fe20007f5e0ff */
[C---:B------:R-:W-:Y:S01]  /*a620*/  FMUL R219, R233.reuse, R117 ;  /* 0x00000075e9db7220 */ /* 0x040fe20000400000 */
[----:B-1----:R-:W-:Y:S01]  /*a630*/  IADD3 R12, P4, PT, R154, R177, RZ ;  /* 0x000000b19a0c7210 */ /* 0x002fe20007f9e0ff */
[----:B------:R0:W-:Y:S01]  /*a640*/  STG.E.U16 desc[UR16][R8.64], R52 ;  /* 0x0000003408007986 */ /* 0x0001e2000c101510 */
[----:B------:R-:W-:Y:S01]  /*a650*/  LEA.HI.X.SX32 R11, R14, R189, 0x1, P2 ;  /* 0x000000bd0e0b7211 */ /* 0x000fe200010f0eff */
[----:B------:R-:W-:Y:S01]  /*a660*/  IMAD R50, R0, 0x43, RZ ;  /* 0x0000004300327824 */ /* 0x000fe200078e02ff */
[----:B---3--:R-:W-:Y:S01]  /*a670*/  PRMT R3, R52, 0x7632, R3 ;  /* 0x0000763234037816 */ /* 0x008fe20000000003 */
[----:B------:R-:W-:Y:S01]  /*a680*/  IMAD R2, R0, 0xfe, RZ ;  /* 0x000000fe00027824 */ /* 0x000fe200078e02ff */
[----:B------:R-:W-:Y:S01]  /*a690*/  IADD3 R14, P6, PT, R158, R177, RZ ;  /* 0x000000b19e0e7210 */ /* 0x000fe20007fde0ff */
[----:B------:R-:W-:Y:S01]  /*a6a0*/  IMAD R6, R0, 0x84, RZ ;  /* 0x0000008400067824 */ /* 0x000fe200078e02ff */
[----:B------:R-:W-:Y:S01]  /*a6b0*/  LEA.HI.X.SX32 R13, R18, R189, 0x1, P4 ;  /* 0x000000bd120d7211 */ /* 0x000fe200020f0eff */
[----:B------:R1:W-:Y:S01]  /*a6c0*/  STG.E.U16 desc[UR16][R16.64], R3 ;  /* 0x0000000310007986 */ /* 0x0003e2000c101510 */
[-C--:B------:R-:W-:Y:S01]  /*a6d0*/  IADD3 R2, P0, PT, R2, R177.reuse, RZ ;  /* 0x000000b102027210 */ /* 0x080fe20007f1e0ff */
[----:B------:R-:W-:Y:S01]  /*a6e0*/  IMAD R111, R0, 0xb0, RZ ;  /* 0x000000b0006f7824 */ /* 0x000fe200078e02ff */
[----:B------:R-:W-:Y:S01]  /*a6f0*/  IADD3 R18, P4, PT, R166, R177, RZ ;  /* 0x000000b1a6127210 */ /* 0x000fe20007f9e0ff */
[----:B0-----:R-:W-:Y:S01]  /*a700*/  IMAD R8, R0, 0x86, RZ ;  /* 0x0000008600087824 */ /* 0x001fe200078e02ff */
[----:B------:R-:W-:Y:S01]  /*a710*/  LEA.HI.X.SX32 R15, R20, R189, 0x1, P6 ;  /* 0x000000bd140f7211 */ /* 0x000fe200030f0eff */
[----:B------:R0:W-:Y:S01]  /*a720*/  STG.E.U16 desc[UR16][R10.64], R187 ;  /* 0x000000bb0a007986 */ /* 0x0001e2000c101510 */
[----:B------:R-:W-:Y:S01]  /*a730*/  IADD3 R20, P6, PT, R170, R177, RZ ;  /* 0x000000b1aa147210 */ /* 0x000fe20007fde0ff */
[----:B------:R-:W-:Y:S01]  /*a740*/  IMAD R9, R0, 0x90, RZ ;  /* 0x0000009000097824 */ /* 0x000fe200078e02ff */
[----:B------:R-:W-:Y:S01]  /*a750*/  LEA.HI.X.SX32 R19, R24, R189, 0x1, P4 ;  /* 0x000000bd18137211 */ /* 0x000fe200020f0eff */
[----:B------:R-:W-:Y:S01]  /*a760*/  IMAD R52, R0, 0x96, RZ ;  /* 0x0000009600347824 */ /* 0x000fe200078e02ff */
[----:B------:R-:W-:Y:S01]  /*a770*/  IADD3 R24, P4, PT, R178, R177, RZ ;  /* 0x000000b1b2187210 */ /* 0x000fe20007f9e0ff */
[C---:B------:R-:W-:Y:S01]  /*a780*/  FMUL R215, R233.reuse, R113 ;  /* 0x00000071e9d77220 */ /* 0x040fe20000400000 */
[----:B-1----:R-:W-:Y:S01]  /*a790*/  LEA.HI.X.SX32 R3, R36, R189, 0x1, P0 ;  /* 0x000000bd24037211 */ /* 0x002fe200000f0eff */
[C---:B------:R-:W-:Y:S01]  /*a7a0*/  FMUL R222, R233.reuse, R122 ;  /* 0x0000007ae9de7220 */ /* 0x040fe20000400000 */
[----:B------:R-:W-:Y:S01]  /*a7b0*/  IADD3 R16, P0, PT, R162, R177, RZ ;  /* 0x000000b1a2107210 */ /* 0x000fe20007f1e0ff */
[----:B------:R-:W-:Y:S01]  /*a7c0*/  IMAD R117, R0, 0xb6, RZ ;  /* 0x000000b600757824 */ /* 0x000fe200078e02ff */
[-C--:B------:R-:W-:Y:S01]  /*a7d0*/  LEA.HI.X.SX32 R21, R26, R189.reuse, 0x1, P6 ;  /* 0x000000bd1a157211 */ /* 0x080fe200030f0eff */
[----:B0-----:R-:W-:Y:S01]  /*a7e0*/  IMAD R10, R0, 0x88, RZ ;  /* 0x00000088000a7824 */ /* 0x001fe200078e02ff */
[----:B------:R-:W-:Y:S01]  /*a7f0*/  LEA.HI.X.SX32 R17, R22, R189, 0x1, P0 ;  /* 0x000000bd16117211 */ /* 0x000fe200000f0eff */
[----:B------:R-:W-:Y:S01]  /*a800*/  IMAD R11, R0, 0x8e, RZ ;  /* 0x0000008e000b7824 */ /* 0x000fe200078e02ff */
[----:B------:R-:W-:Y:S01]  /*a810*/  IADD3 R22, P0, PT, R174, R177, RZ ;  /* 0x000000b1ae167210 */ /* 0x000fe20007f1e0ff */
[C---:B------:R-:W-:Y:S01]  /*a820*/  FMUL R225, R233.reuse, R123 ;  /* 0x0000007be9e17220 */ /* 0x040fe20000400000 */
[----:B------:R-:W-:Y:S01]  /*a830*/  IADD3 R26, P6, PT, R182, R177, RZ ;  /* 0x000000b1b61a7210 */ /* 0x000fe20007fde0ff */
[----:B------:R-:W-:Y:S01]  /*a840*/  IMAD R122, R0, 0x57, RZ ;  /* 0x00000057007a7824 */ /* 0x000fe200078e02ff */
[----:B------:R-:W-:Y:S01]  /*a850*/  LEA.HI.X.SX32 R23, R28, R189, 0x1, P0 ;  /* 0x000000bd1c177211 */ /* 0x000fe200000f0eff */
[----:B------:R-:W-:Y:S01]  /*a860*/  IMAD R113, R0, 0xb2, RZ ;  /* 0x000000b200717824 */ /* 0x000fe200078e02ff */
[----:B------:R-:W-:Y:S01]  /*a870*/  IADD3 R28, P0, PT, R186, R177, RZ ;  /* 0x000000b1ba1c7210 */ /* 0x000fe20007f1e0ff */
[----:B------:R-:W-:Y:S01]  /*a880*/  IMAD R123, R0, 0xbc, RZ ;  /* 0x000000bc007b7824 */ /* 0x000fe200078e02ff */
[----:B------:R-:W-:Y:S01]  /*a890*/  LEA.HI.X.SX32 R25, R30, R189, 0x1, P4 ;  /* 0x000000bd1e197211 */ /* 0x000fe200020f0eff */
[C---:B------:R-:W-:Y:S01]  /*a8a0*/  FMUL R56, R233.reuse, R56 ;  /* 0x00000038e9387220 */ /* 0x040fe20000400000 */
[----:B------:R-:W-:Y:S01]  /*a8b0*/  IADD3 R30, P4, PT, R236, R177, RZ ;  /* 0x000000b1ec1e7210 */ /* 0x000fe20007f9e0ff */
[C---:B------:R-:W-:Y:S01]  /*a8c0*/  FMUL R57, R233.reuse, R57 ;  /* 0x00000039e9397220 */ /* 0x040fe20000400000 */
[-C--:B------:R-:W-:Y:S01]  /*a8d0*/  LEA.HI.X.SX32 R29, R34, R189.reuse, 0x1, P0 ;  /* 0x000000bd221d7211 */ /* 0x080fe200000f0eff */
[C---:B------:R-:W-:Y:S01]  /*a8e0*/  FMUL R58, R233.reuse, R58 ;  /* 0x0000003ae93a7220 */ /* 0x040fe20000400000 */
[----:B------:R-:W-:Y:S01]  /*a8f0*/  LEA.HI.X.SX32 R27, R32, R189, 0x1, P6 ;  /* 0x000000bd201b7211 */ /* 0x000fe200030f0eff */
[C---:B------:R-:W-:Y:S01]  /*a900*/  FMUL R59, R233.reuse, R59 ;  /* 0x0000003be93b7220 */ /* 0x040fe20000400000 */
[-C--:B------:R-:W-:Y:S01]  /*a910*/  IADD3 R34, P0, PT, R240, R177.reuse, RZ ;  /* 0x000000b1f0227210 */ /* 0x080fe20007f1e0ff */
[C---:B------:R-:W-:Y:S01]  /*a920*/  FMUL R60, R233.reuse, R60 ;  /* 0x0000003ce93c7220 */ /* 0x040fe20000400000 */
[----:B------:R-:W-:Y:S01]  /*a930*/  IADD3 R32, P6, PT, R234, R177, RZ ;  /* 0x000000b1ea207210 */ /* 0x000fe20007fde0ff */
[----:B------:R-:W-:Y:S01]  /*a940*/  FMUL R61, R233, R61 ;  /* 0x0000003de93d7220 */ /* 0x000fe20000400000 */
[----:B------:R-:W-:Y:S01]  /*a950*/  LEA.HI.X.SX32 R31, R7, R189, 0x1, P4 ;  /* 0x000000bd071f7211 */ /* 0x000fe200020f0eff */
[C---:B------:R-:W-:Y:S01]  /*a960*/  FMUL R62, R233.reuse, R62 ;  /* 0x0000003ee93e7220 */ /* 0x040fe20000400000 */
[----:B------:R-:W-:Y:S01]  /*a970*/  IADD3 R36, P4, PT, R238, R177, RZ ;  /* 0x000000b1ee247210 */ /* 0x000fe20007f9e0ff */
[C---:B------:R-:W-:Y:S01]  /*a980*/  FMUL R63, R233.reuse, R63 ;  /* 0x0000003fe93f7220 */ /* 0x040fe20000400000 */
[----:B------:R-:W-:Y:S01]  /*a990*/  IADD3 R6, P3, PT, R6, R177, RZ ;  /* 0x000000b106067210 */ /* 0x000fe20007f7e0ff */
[----:B------:R-:W-:Y:S01]  /*a9a0*/  FMUL R64, R233, R64 ;  /* 0x00000040e9407220 */ /* 0x000fe20000400000 */
[----:B------:R-:W-:Y:S01]  /*a9b0*/  LEA.HI.X.SX32 R35, R5, R189, 0x1, P0 ;  /* 0x000000bd05237211 */ /* 0x000fe200000f0eff */
[C---:B------:R-:W-:Y:S01]  /*a9c0*/  FMUL R65, R233.reuse, R65 ;  /* 0x00000041e9417220 */ /* 0x040fe20000400000 */
[----:B------:R-:W-:Y:S01]  /*a9d0*/  LEA.HI.X.SX32 R33, R38, R189, 0x1, P6 ;  /* 0x000000bd26217211 */ /* 0x000fe200030f0eff */
[C---:B------:R-:W-:Y:S01]  /*a9e0*/  FMUL R66, R233.reuse, R66 ;  /* 0x00000042e9427220 */ /* 0x040fe20000400000 */
[----:B------:R-:W-:Y:S01]  /*a9f0*/  IADD3 R40, P0, PT, R40, R177, RZ ;  /* 0x000000b128287210 */ /* 0x000fe20007f1e0ff */
[C---:B------:R-:W-:Y:S01]  /*aa00*/  FMUL R67, R233.reuse, R67 ;  /* 0x00000043e9437220 */ /* 0x040fe20000400000 */
[-C--:B------:R-:W-:Y:S01]  /*aa10*/  IADD3 R8, P2, PT, R8, R177.reuse, RZ ;  /* 0x000000b108087210 */ /* 0x080fe20007f5e0ff */
[C---:B------:R-:W-:Y:S01]  /*aa20*/  FMUL R68, R233.reuse, R68 ;  /* 0x00000044e9447220 */ /* 0x040fe20000400000 */
[----:B------:R-:W-:Y:S01]  /*aa30*/  LEA R38, P6, R0, R177, 0x7 ;  /* 0x000000b100267211 */ /* 0x000fe200078c38ff */
[C---:B------:R-:W-:Y:S01]  /*aa40*/  FMUL R69, R233.reuse, R69 ;  /* 0x00000045e9457220 */ /* 0x040fe20000400000 */
[----:B------:R-:W-:Y:S01]  /*aa50*/  LEA.HI.X.SX32 R37, R42, R189, 0x1, P4 ;  /* 0x000000bd2a257211 */ /* 0x000fe200020f0eff */
[----:B------:R-:W-:Y:S01]  /*aa60*/  FMUL R70, R233, R70 ;  /* 0x00000046e9467220 */ /* 0x000fe20000400000 */
[----:B------:R-:W-:Y:S01]  /*aa70*/  IADD3 R42, P4, PT, R43, R177, RZ ;  /* 0x000000b12b2a7210 */ /* 0x000fe20007f9e0ff */
[C---:B------:R-:W-:Y:S01]  /*aa80*/  FMUL R71, R233.reuse, R71 ;  /* 0x00000047e9477220 */ /* 0x040fe20000400000 */
[----:B------:R-:W-:Y:S01]  /*aa90*/  IADD3 R10, P1, PT, R10, R177, RZ ;  /* 0x000000b10a0a7210 */ /* 0x000fe20007f3e0ff */
[C---:B------:R-:W-:Y:S01]  /*aaa0*/  FMUL R72, R233.reuse, R72 ;  /* 0x00000048e9487220 */ /* 0x040fe20000400000 */
[----:B------:R-:W-:Y:S01]  /*aab0*/  LEA.HI.X.SX32 R5, R46, R189, 0x1, P5 ;  /* 0x000000bd2e057211 */ /* 0x000fe200028f0eff */
        /* <DEDUP_REMOVED lines=9> */
[-C--:B------:R-:W-:Y:S01]  /*ab50*/  LEA.HI.X.SX32 R39, R44, R189.reuse, 0x1, P6 ;  /* 0x000000bd2c277211 */ /* 0x080fe200030f0eff */
[C---:B------:R-:W-:Y:S01]  /*ab60*/  FMUL R78, R233.reuse, R78 ;  /* 0x0000004ee94e7220 */ /* 0x040fe20000400000 */
[----:B------:R-:W-:Y:S01]  /*ab70*/  LEA.HI.X.SX32 R9, R50, R189, 0x1, P2 ;  /* 0x000000bd32097211 */ /* 0x000fe200010f0eff */
[----:B------:R-:W-:Y:S01]  /*ab80*/  FMUL R79, R233, R79 ;  /* 0x0000004fe94f7220 */ /* 0x000fe20000400000 */
[-C--:B------:R-:W-:Y:S01]  /*ab90*/  IADD3 R54, P0, PT, R55, R177.reuse, RZ ;  /* 0x000000b137367210 */ /* 0x080fe20007f1e0ff */
[----:B------:R-:W-:Y:S01]  /*aba0*/  FMUL R80, R233, R80 ;  /* 0x00000050e9507220 */ /* 0x000fe20000400000 */
[----:B------:R-:W-:Y:S01]  /*abb0*/  IADD3 R44, P6, PT, R11, R177, RZ ;  /* 0x000000b10b2c7210 */ /* 0x000fe20007fde0ff */
[----:B------:R-:W-:Y:S01]  /*abc0*/  FMUL R81, R233, R81 ;  /* 0x00000051e9517220 */ /* 0x000fe20000400000 */
        /* <DEDUP_REMOVED lines=9> */
[----:B------:R-:W-:Y:S01]  /*ac60*/  FMUL R86, R233, R86 ;  /* 0x00000056e9567220 */ /* 0x000fe20000400000 */
[----:B------:R-:W-:Y:S01]  /*ac70*/  LEA.HI.X.SX32 R49, R49, R189, 0x1, P3 ;  /* 0x000000bd31317211 */ /* 0x000fe200018f0eff */
        /* <DEDUP_REMOVED lines=20> */
[----:B------:R-:W-:Y:S01]  /*adc0*/  FMUL R229, R233, R127 ;  /* 0x0000007fe9e57220 */ /* 0x000fe20000400000 */
[----:B------:R-:W-:Y:S01]  /*add0*/  IADD3 R108, P3, PT, R109, R177, RZ ;  /* 0x000000b16d6c7210 */ /* 0x000fe20007f7e0ff */
[C---:B------:R-:W-:Y:S01]  /*ade0*/  FMUL R231, R233.reuse, R129 ;  /* 0x00000081e9e77220 */ /* 0x040fe20000400000 */
[-C--:B------:R-:W-:Y:S01]  /*adf0*/  LEA.HI.X.SX32 R101, R114, R189.reuse, 0x1, P0 ;  /* 0x000000bd72657211 */ /* 0x080fe200000f0eff */
[C---:B------:R-:W-:Y:S01]  /*ae00*/  FMUL R230, R233.reuse, R130 ;  /* 0x00000082e9e67220 */ /* 0x040fe20000400000 */
[----:B------:R-:W-:Y:S01]  /*ae10*/  LEA.HI.X.SX32 R97, R110, R189, 0x1, P2 ;  /* 0x000000bd6e617211 */ /* 0x000fe200010f0eff */
[----:B------:R-:W-:Y:S01]  /*ae20*/  FMUL R233, R233, R131 ;  /* 0x00000083e9e97220 */ /* 0x000fe20000400000 */
[-C--:B------:R-:W-:Y:S01]  /*ae30*/  IADD3 R114, P0, PT, R103, R177.reuse, RZ ;  /* 0x000000b167727210 */ /* 0x080fe20007f1e0ff */
[C---:B------:R-:W-:Y:S01]  /*ae40*/  IMAD R130, R0.reuse, 0x5b, RZ ;  /* 0x0000005b00827824 */ /* 0x040fe200078e02ff */
[----:B------:R-:W-:Y:S01]  /*ae50*/  IADD3 R110, P2, PT, R111, R177, RZ ;  /* 0x000000b16f6e7210 */ /* 0x000fe20007f5e0ff */
[----:B------:R-:W-:Y:S01]  /*ae60*/  IMAD R125, R0, 0xbe, RZ ;  /* 0x000000be007d7824 */ /* 0x000fe200078e02ff */
[-C--:B------:R-:W-:Y:S01]  /*ae70*/  LEA.HI.X.SX32 R103, R116, R189.reuse, 0x1, P4 ;  /* 0x000000bd74677211 */ /* 0x080fe200020f0eff */
[----:B------:R-:W-:Y:S01]  /*ae80*/  IMAD R126, R0, 0x59, RZ ;  /* 0x00000059007e7824 */ /* 0x000fe200078e02ff */
[----:B------:R-:W-:Y:S01]  /*ae90*/  LEA.HI.X.SX32 R99, R112, R189, 0x1, P1 ;  /* 0x000000bd70637211 */ /* 0x000fe200008f0eff */
[C---:B------:R-:W-:Y:S01]  /*aea0*/  IMAD R131, R0.reuse, 0xc4, RZ ;  /* 0x000000c400837824 */ /* 0x040fe200078e02ff */
[-C--:B------:R-:W-:Y:S01]  /*aeb0*/  IADD3 R116, P4, PT, R117, R177.reuse, RZ ;  /* 0x000000b175747210 */ /* 0x080fe20007f9e0ff */
[C---:B------:R-:W-:Y:S01]  /*aec0*/  IMAD R115, R0.reuse, 0xc0, RZ ;  /* 0x000000c000737824 */ /* 0x040fe200078e02ff */
[----:B------:R-:W-:Y:S01]  /*aed0*/  IADD3 R112, P1, PT, R113, R177, RZ ;  /* 0x000000b171707210 */ /* 0x000fe20007f3e0ff */
[----:B------:R-:W-:Y:S01]  /*aee0*/  IMAD R137, R0, 0xca, RZ ;  /* 0x000000ca00897824 */ /* 0x000fe200078e02ff */
[----:B------:R-:W-:Y:S01]  /*aef0*/  LEA.HI.X.SX32 R109, R122, R189, 0x1, P3 ;  /* 0x000000bd7a6d7211 */ /* 0x000fe200018f0eff */
[C---:B------:R-:W-:Y:S01]  /*af00*/  IMAD R138, R0.reuse, 0x5f, RZ ;  /* 0x0000005f008a7824 */ /* 0x040fe200078e02ff */
[----:B------:R-:W-:Y:S01]  /*af10*/  IADD3 R122, P3, PT, R123, R177, RZ ;  /* 0x000000b17b7a7210 */ /* 0x000fe20007f7e0ff */
[----:B------:R-:W-:Y:S01]  /*af20*/  IMAD R129, R0, 0xc2, RZ ;  /* 0x000000c200817824 */ /* 0x000fe200078e02ff */
[----:B------:R-:W-:Y:S01]  /*af30*/  LEA.HI.X.SX32 R111, R124, R189, 0x1, P2 ;  /* 0x000000bd7c6f7211 */ /* 0x000fe200010f0eff */
        /* <DEDUP_REMOVED lines=36> */
[----:B------:R-:W-:Y:S01]  /*b180*/  IMAD R244, R0, 0xfa, RZ ;  /* 0x000000fa00f47824 */ /* 0x000fe200078e02ff */
[----:B------:R-:W-:Y:S01]  /*b190*/  IADD3 R154, P2, PT, R155, R177, RZ ;  /* 0x000000b19b9a7210 */ /* 0x000fe20007f5e0ff */
[----:B------:R-:W-:Y:S01]  /*b1a0*/  FFMA R232, R134, 0.69314718246459960938, R183 ;  /* 0x3f31721886e87823 */ /* 0x000fe200000000b7 */
        /* <DEDUP_REMOVED lines=18> */
[----:B------:R-:W-:Y:S01]  /*b2d0*/  F2FP.BF16.F32.PACK_AB R57, R57, R56 ;  /* 0x000000383939723e */ /* 0x000fe200000010ff */
[C---:B------:R-:W-:Y:S01]  /*b2e0*/  IMAD R56, R0.reuse, 0x7b, RZ ;  /* 0x0000007b00387824 */ /* 0x040fe200078e02ff */
[----:B------:R-:W-:Y:S01]  /*b2f0*/  IADD3 R172, P0, PT, R173, R177, RZ ;  /* 0x000000b1adac7210 */ /* 0x000fe20007f1e0ff */
[----:B------:R-:W-:Y:S01]  /*b300*/  IMAD R121, R0, 0xba, RZ ;  /* 0x000000ba00797824 */ /* 0x000fe200078e02ff */
[----:B------:R-:W-:Y:S01]  /*b310*/  LEA.HI.X.SX32 R169, R182, R189, 0x1, P2 ;  /* 0x000000bdb6a97211 */ /* 0x000fe200010f0eff */
[----:B------:R-:W-:Y:S01]  /*b320*/  IMAD R148, R0, 0x63, RZ ;  /* 0x0000006300947824 */ /* 0x000fe200078e02ff */
        /* <DEDUP_REMOVED lines=10> */
[-C--:B------:R-:W-:Y:S01]  /*b3d0*/  LEA.HI.X.SX32 R183, R56, R189.reuse, 0x1, P2 ;  /* 0x000000bd38b77211 */ /* 0x080fe200010f0eff */
[C---:B------:R-:W-:Y:S01]  /*b3e0*/  IMAD R164, R0.reuse, 0x6b, RZ ;  /* 0x0000006b00a47824 */ /* 0x040fe200078e02ff */
[----:B------:R-:W-:Y:S01]  /*b3f0*/  PRMT R56, R187, 0x7632, R56 ;  /* 0x00007632bb387816 */ /* 0x000fe20000000038 */
[C---:B------:R-:W-:Y:S01]  /*b400*/  IMAD R151, R0.reuse, 0xd6, RZ ;  /* 0x000000d600977824 */ /* 0x040fe200078e02ff */
[----:B------:R-:W-:Y:S01]  /*b410*/  F2FP.BF16.F32.PACK_AB R58, R59, R58 ;  /* 0x0000003a3b3a723e */ /* 0x000fe200000010ff */
[C---:B------:R-:W-:Y:S01]  /*b420*/  IMAD R157, R0.reuse, 0xdc, RZ ;  /* 0x000000dc009d7824 */ /* 0x040fe200078e02ff */
[----:B------:R-:W-:Y:S01]  /*b430*/  F2FP.BF16.F32.PACK_AB R60, R61, R60 ;  /* 0x0000003c3d3c723e */ /* 0x000fe200000010ff */
[C---:B------:R-:W-:Y:S01]  /*b440*/  IMAD R176, R0.reuse, 0x71, RZ ;  /* 0x0000007100b07824 */ /* 0x040fe200078e02ff */
[----:B------:R0:W-:Y:S01]  /*b450*/  STG.E.U16 desc[UR16][R12.64], R56 ;  /* 0x000000380c007986 */ /* 0x0001e2000c101510 */
[C---:B------:R-:W-:Y:S01]  /*b460*/  IMAD R163, R0.reuse, 0xe2, RZ ;  /* 0x000000e200a37824 */ /* 0x040fe200078e02ff */
[----:B------:R-:W-:Y:S01]  /*b470*/  F2FP.BF16.F32.PACK_AB R62, R63, R62 ;  /* 0x0000003e3f3e723e */ /* 0x000fe200000010ff */
[C---:B------:R-:W-:Y:S01]  /*b480*/  IMAD R153, R0.reuse, 0xe4, RZ ;  /* 0x000000e400997824 */ /* 0x040fe200078e02ff */
[----:B------:R1:W-:Y:S01]  /*b490*/  STG.E.U16 desc[UR16][R14.64], R57 ;  /* 0x000000390e007986 */ /* 0x0003e2000c101510 */
[C---:B------:R-:W-:Y:S01]  /*b4a0*/  IMAD R180, R0.reuse, 0x73, RZ ;  /* 0x0000007300b47824 */ /* 0x040fe200078e02ff */
[----:B------:R-:W-:Y:S01]  /*b4b0*/  F2FP.BF16.F32.PACK_AB R64, R65, R64 ;  /* 0x000000404140723e */ /* 0x000fe200000010ff */
[C---:B------:R-:W-:Y:S01]  /*b4c0*/  IMAD R167, R0.reuse, 0xe6, RZ ;  /* 0x000000e600a77824 */ /* 0x040fe200078e02ff */
[----:B------:R-:W-:Y:S01]  /*b4d0*/  F2FP.BF16.F32.PACK_AB R66, R67, R66 ;  /* 0x000000424342723e */ /* 0x000fe200000010ff */
[C---:B------:R-:W-:Y:S01]  /*b4e0*/  IMAD R184, R0.reuse, 0x75, RZ ;  /* 0x0000007500b87824 */ /* 0x040fe200078e02ff */
[----:B------:R-:W-:Y:S01]  /*b4f0*/  F2FP.BF16.F32.PACK_AB R68, R69, R68 ;  /* 0x000000444544723e */ /* 0x000fe200000010ff */
[----:B------:R-:W-:Y:S01]  /*b500*/  IMAD R171, R0, 0xea, RZ ;  /* 0x000000ea00ab7824 */ /* 0x000fe200078e02ff */
[----:B0-----:R-:W-:Y:S01]  /*b510*/  PRMT R13, R58, 0x7632, R13 ;  /* 0x000076323a0d7816 */ /* 0x001fe2000000000d */
[----:B------:R-:W-:Y:S01]  /*b520*/  IMAD R165, R0, 0xf0, RZ ;  /* 0x000000f000a57824 */ /* 0x000fe200078e02ff */
[----:B------:R-:W-:Y:S01]  /*b530*/  PRMT R12, R60, 0x7632, R12 ;  /* 0x000076323c0c7816 */ /* 0x000fe2000000000c */
[----:B------:R-:W-:Y:S01]  /*b540*/  IMAD R252, R0, 0xf2, RZ ;  /* 0x000000f200fc7824 */ /* 0x000fe200078e02ff */
[----:B-1----:R-:W-:Y:S01]  /*b550*/  PRMT R14, R62, 0x7632, R14 ;  /* 0x000076323e0e7816 */ /* 0x002fe2000000000e */
[C---:B------:R-:W-:Y:S01]  /*b560*/  IMAD R250, R0.reuse, 0xf4, RZ ;  /* 0x000000f400fa7824 */ /* 0x040fe200078e02ff */
[----:B------:R-:W-:Y:S01]  /*b570*/  F2FP.BF16.F32.PACK_AB R70, R71, R70 ;  /* 0x000000464746723e */ /* 0x000fe200000010ff */
[C---:B------:R-:W-:Y:S01]  /*b580*/  IMAD R246, R0.reuse, 0xf8, RZ ;  /* 0x000000f800f67824 */ /* 0x040fe200078e02ff */
[----:B------:R-:W-:Y:S01]  /*b590*/  F2FP.BF16.F32.PACK_AB R72, R73, R72 ;  /* 0x000000484948723e */ /* 0x000fe200000010ff */
[C---:B------:R-:W-:Y:S01]  /*b5a0*/  IMAD R242, R0.reuse, 0x79, RZ ;  /* 0x0000007900f27824 */ /* 0x040fe200078e02ff */
[----:B------:R-:W-:Y:S01]  /*b5b0*/  F2FP.BF16.F32.PACK_AB R74, R75, R74 ;  /* 0x0000004a4b4a723e */ /* 0x000fe200000010ff */
[----:B------:R-:W-:Y:S01]  /*b5c0*/  IMAD R0, R0, 0x7d, RZ ;  /* 0x0000007d00007824 */ /* 0x000fe200078e02ff */
[----:B------:R-:W-:Y:S01]  /*b5d0*/  F2FP.BF16.F32.PACK_AB R76, R77, R76 ;  /* 0x0000004c4d4c723e */ /* 0x000fe200000010ff */
[----:B------:R-:W0:Y:S01]  /*b5e0*/  LDCU UR4, c[0x0][0x3ec] ;  /* 0x00007d80ff0477ac */ /* 0x000e220008000800 */
[----:B------:R-:W-:-:S02]  /*b5f0*/  LEA.HI.X.SX32 R45, R45, R189, 0x1, P6 ;  /* 0x000000bd2d2d7211 */ /* 0x000fc400030f0eff */
[----:B------:R-:W-:Y:S02]  /*b600*/  LEA.HI.X.SX32 R187, R0, R189, 0x1, P0 ;  /* 0x000000bd00bb7211 */ /* 0x000fe400000f0eff */
[----:B------:R-:W-:Y:S02]  /*b610*/  PRMT R0, R57, 0x7632, R0 ;  /* 0x0000763239007816 */ /* 0x000fe40000000000 */
[----:B------:R-:W-:Y:S02]  /*b620*/  IADD3 R90, P6, PT, R47, R177, RZ ;  /* 0x000000b12f5a7210 */ /* 0x000fe40007fde0ff */
[----:B------:R-:W-:Y:S01]  /*b630*/  F2FP.BF16.F32.PACK_AB R78, R79, R78 ;  /* 0x0000004e4f4e723e */ /* 0x000fe200000010ff */
[----:B------:R1:W-:Y:S01]  /*b640*/  STG.E.U16 desc[UR16][R16.64], R0 ;  /* 0x0000000010007986 */ /* 0x0003e2000c101510 */
[----:B------:R-:W-:Y:S02]  /*b650*/  LEA.HI.X.SX32 R47, R92, R189, 0x1, P5 ;  /* 0x000000bd5c2f7211 */ /* 0x000fe400028f0eff */
[----:B------:R-:W-:Y:S01]  /*b660*/  F2FP.BF16.F32.PACK_AB R80, R81, R80 ;  /* 0x000000505150723e */ /* 0x000fe200000010ff */
[----:B------:R3:W-:Y:S01]  /*b670*/  STG.E.U16 desc[UR16][R18.64], R58 ;  /* 0x0000003a12007986 */ /* 0x0007e2000c101510 */
[----:B------:R-:W-:-:S02]  /*b680*/  IADD3 R92, P5, PT, R93, R177, RZ ;  /* 0x000000b15d5c7210 */ /* 0x000fc40007fbe0ff */
[----:B------:R-:W-:Y:S01]  /*b690*/  F2FP.BF16.F32.PACK_AB R82, R83, R82 ;  /* 0x000000525352723e */ /* 0x000fe200000010ff */
[----:B------:R4:W-:Y:S01]  /*b6a0*/  STG.E.U16 desc[UR16][R20.64], R13 ;  /* 0x0000000d14007986 */ /* 0x0009e2000c101510 */
[----:B------:R-:W-:Y:S01]  /*b6b0*/  F2FP.BF16.F32.PACK_AB R84, R85, R84 ;  /* 0x000000545554723e */ /* 0x000fe200000010ff */
[----:B0-----:R-:W-:Y:S01]  /*b6c0*/  UIMAD UR4, UR71, UR4, URZ ;  /* 0x00000004470472a4 */ /* 0x001fe2000f8e02ff */
[-C--:B------:R-:W-:Y:S01]  /*b6d0*/  LEA.HI.X.SX32 R91, R104, R189.reuse, 0x1, P6 ;  /* 0x000000bd685b7211 */ /* 0x080fe200030f0eff */
[----:B------:R0:W-:Y:S01]  /*b6e0*/  STG.E.U16 desc[UR16][R22.64], R60 ;  /* 0x0000003c16007986 */ /* 0x0001e2000c101510 */
[----:B-1----:R-:W-:Y:S01]  /*b6f0*/  PRMT R16, R64, 0x7632, R16 ;  /* 0x0000763240107816 */ /* 0x002fe20000000010 */
[----:B------:R-:W-:Y:S01]  /*b700*/  USHF.L.U32 UR6, UR4, 0x2, URZ ;  /* 0x0000000204067899 */ /* 0x000fe200080006ff */
[----:B------:R-:W-:Y:S01]  /*b710*/  PRMT R0, R68, 0x7632, R0 ;  /* 0x0000763244007816 */ /* 0x000fe20000000000 */
[----:B------:R1:W-:Y:S01]  /*b720*/  STG.E.U16 desc[UR16][R24.64], R12 ;  /* 0x0000000c18007986 */ /* 0x0003e2000c101510 */
[----:B---3--:R-:W-:Y:S01]  /*b730*/  PRMT R18, R66, 0x7632, R18 ;  /* 0x0000763242127816 */ /* 0x008fe20000000012 */
[----:B------:R-:W-:Y:S01]  /*b740*/  UIMAD.WIDE UR4, UR4, 0x4, URZ ;  /* 0x00000004040478a5 */ /* 0x000fe2000f8e02ff */
[----:B------:R-:W-:Y:S01]  /*b750*/  LEA.HI.X.SX32 R93, R106, R189, 0x1, P5 ;  /* 0x000000bd6a5d7211 */ /* 0x000fe200028f0eff */
[----:B------:R3:W-:Y:S01]  /*b760*/  STG.E.U16 desc[UR16][R26.64], R62 ;  /* 0x0000003e1a007986 */ /* 0x0007e2000c101510 */
[----:B----4-:R-:W-:-:S02]  /*b770*/  PRMT R20, R72, 0x7632, R20 ;  /* 0x0000763248147816 */ /* 0x010fc40000000014 */
[----:B------:R-:W-:Y:S01]  /*b780*/  F2FP.BF16.F32.PACK_AB R86, R87, R86 ;  /* 0x000000565756723e */ /* 0x000fe200000010ff */
[----:B------:R-:W-:Y:S01]  /*b790*/  STG.E.U16 desc[UR16][R28.64], R14 ;  /* 0x0000000e1c007986 */ /* 0x000fe2000c101510 */
[----:B0-----:R-:W-:Y:S02]  /*b7a0*/  PRMT R22, R74, 0x7632, R22 ;  /* 0x000076324a167816 */ /* 0x001fe40000000016 */
[----:B------:R-:W-:Y:S01]  /*b7b0*/  IADD3 R104, P6, PT, R105, R177, RZ ;  /* 0x000000b169687210 */ /* 0x000fe20007fde0ff */
[----:B------:R-:W-:Y:S01]  /*b7c0*/  STG.E.U16 desc[UR16][R30.64], R64 ;  /* 0x000000401e007986 */ /* 0x000fe2000c101510 */
[----:B-1----:R-:W-:Y:S02]  /*b7d0*/  PRMT R24, R76, 0x7632, R24 ;  /* 0x000076324c187816 */ /* 0x002fe40000000018 */
[----:B------:R-:W-:Y:S01]  /*b7e0*/  F2FP.BF16.F32.PACK_AB R146, R191, R146 ;  /* 0x00000092bf92723e */ /* 0x000fe200000010ff */
[----:B------:R-:W-:Y:S01]  /*b7f0*/  STG.E.U16 desc[UR16][R32.64], R16 ;  /* 0x0000001020007986 */ /* 0x000fe2000c101510 */
[----:B---3--:R-:W-:-:S02]  /*b800*/  PRMT R26, R78, 0x7632, R26 ;  /* 0x000076324e1a7816 */ /* 0x008fc4000000001a */
[----:B------:R-:W-:Y:S01]  /*b810*/  IADD3 R106, P5, PT, R107, R177, RZ ;  /* 0x000000b16b6a7210 */ /* 0x000fe20007fbe0ff */
[----:B------:R-:W-:Y:S01]  /*b820*/  STG.E.U16 desc[UR16][R34.64], R66 ;  /* 0x0000004222007986 */ /* 0x000fe2000c101510 */
[----:B------:R-:W-:Y:S02]  /*b830*/  F2FP.BF16.F32.PACK_AB R190, R193, R190 ;  /* 0x000000bec1be723e */ /* 0x000fe400000010ff */
[-C--:B------:R-:W-:Y:S01]  /*b840*/  LEA.HI.X.SX32 R105, R118, R189.reuse, 0x1, P6 ;  /* 0x000000bd76697211 */ /* 0x080fe200030f0eff */
[----:B------:R-:W-:Y:S01]  /*b850*/  STG.E.U16 desc[UR16][R36.64], R18 ;  /* 0x0000001224007986 */ /* 0x000fe2000c101510 */
[----:B------:R-:W-:Y:S02]  /*b860*/  F2FP.BF16.F32.PACK_AB R192, R195, R192 ;  /* 0x000000c0c3c0723e */ /* 0x000fe400000010ff */
[----:B------:R-:W-:Y:S01]  /*b870*/  LEA.HI.X.SX32 R107, R120, R189, 0x1, P5 ;  /* 0x000000bd786b7211 */ /* 0x000fe200028f0eff */
[----:B------:R-:W-:Y:S01]  /*b880*/  STG.E.U16 desc[UR16][R38.64], R68 ;  /* 0x0000004426007986 */ /* 0x000fe2000c101510 */
[----:B------:R-:W-:-:S02]  /*b890*/  F2FP.BF16.F32.PACK_AB R194, R197, R194 ;  /* 0x000000c2c5c2723e */ /* 0x000fc400000010ff */
[-C--:B------:R-:W-:Y:S01]  /*b8a0*/  IADD3 R118, P6, PT, R119, R177.reuse, RZ ;  /* 0x000000b177767210 */ /* 0x080fe20007fde0ff */
[----:B------:R0:W-:Y:S01]  /*b8b0*/  STG.E.U16 desc[UR16][R4.64], R0 ;  /* 0x0000000004007986 */ /* 0x0001e2000c101510 */
[----:B------:R-:W-:Y:S02]  /*b8c0*/  IADD3 R120, P5, PT, R121, R177, RZ ;  /* 0x000000b179787210 */ /* 0x000fe40007fbe0ff */
[----:B------:R-:W-:Y:S01]  /*b8d0*/  PRMT R56, R192, 0x7632, R56 ;  /* 0x00007632c0387816 */ /* 0x000fe20000000038 */
[----:B------:R1:W-:Y:S01]  /*b8e0*/  STG.E.U16 desc[UR16][R6.64], R70 ;  /* 0x0000004606007986 */ /* 0x0003e2000c101510 */
[----:B------:R-:W-:Y:S02]  /*b8f0*/  F2FP.BF16.F32.PACK_AB R196, R199, R196 ;  /* 0x000000c4c7c4723e */ /* 0x000fe400000010ff */
[----:B------:R-:W-:Y:S02]  /*b900*/  PRMT R58, R194, 0x7632, R58 ;  /* 0x00007632c23a7816 */ /* 0x000fe4000000003a */
[----:B------:R-:W-:-:S02]  /*b910*/  F2FP.BF16.F32.PACK_AB R198, R201, R198 ;  /* 0x000000c6c9c6723e */ /* 0x000fc400000010ff */
[-C--:B------:R-:W-:Y:S01]  /*b920*/  LEA.HI.X.SX32 R119, R132, R189.reuse, 0x1, P6 ;  /* 0x000000bd84777211 */ /* 0x080fe200030f0eff */
[----:B0-----:R-:W-:Y:S01]  /*b930*/  IMAD.HI R0, R147, 0x4, RZ ;  /* 0x0000000493007827 */ /* 0x001fe200078e02ff */
[----:B------:R-:W-:Y:S02]  /*b940*/  PRMT R5, R70, 0x7632, R5 ;  /* 0x0000763246057816 */ /* 0x000fe40000000005 */
[----:B------:R-:W-:Y:S01]  /*b950*/  LEA.HI.X.SX32 R121, R134, R189, 0x1, P5 ;  /* 0x000000bd86797211 */ /* 0x000fe200028f0eff */
[----:B-1----:R-:W0:Y:S01]  /*b960*/  LDC.64 R6, c[0x0][0x3a0] ;  /* 0x0000e800ff067b82 */ /* 0x002e220000000a00 */
[----:B------:R-:W-:Y:S01]  /*b970*/  PRMT R60, R196, 0x7632, R60 ;  /* 0x00007632c43c7816 */ /* 0x000fe2000000003c */
[----:B------:R-:W-:Y:S01]  /*b980*/  STG.E.U16 desc[UR16][R8.64], R5 ;  /* 0x0000000508007986 */ /* 0x000fe2000c101510 */
[----:B------:R-:W-:Y:S02]  /*b990*/  F2FP.BF16.F32.PACK_AB R200, R203, R200 ;  /* 0x000000c8cbc8723e */ /* 0x000fe400000010ff */
[----:B------:R-:W-:Y:S01]  /*b9a0*/  IADD3 R132, P6, PT, R133, R177, RZ ;  /* 0x000000b185847210 */ /* 0x000fe20007fde0ff */
[----:B------:R-:W-:Y:S01]  /*b9b0*/  STG.E.U16 desc[UR16][R10.64], R72 ;  /* 0x000000480a007986 */ /* 0x000fe2000c101510 */
[----:B------:R-:W-:-:S02]  /*b9c0*/  PRMT R62, R198, 0x7632, R62 ;  /* 0x00007632c63e7816 */ /* 0x000fc4000000003e */
[----:B------:R-:W-:Y:S01]  /*b9d0*/  F2FP.BF16.F32.PACK_AB R202, R205, R202 ;  /* 0x000000cacdca723e */ /* 0x000fe200000010ff */
[----:B------:R-:W-:Y:S01]  /*b9e0*/  STG.E.U16 desc[UR16][R40.64], R20 ;  /* 0x0000001428007986 */ /* 0x000fe2000c101510 */
[----:B------:R-:W-:Y:S02]  /*b9f0*/  IADD3 R134, P5, PT, R135, R177, RZ ;  /* 0x000000b187867210 */ /* 0x000fe40007fbe0ff */
[----:B------:R-:W-:Y:S01]  /*ba00*/  LEA.HI.X.SX32 R127, R140, R189, 0x1, P1 ;  /* 0x000000bd8c7f7211 */ /* 0x000fe200008f0eff */
[----:B------:R-:W-:Y:S01]  /*ba10*/  STG.E.U16 desc[UR16][R42.64], R74 ;  /* 0x0000004a2a007986 */ /* 0x000fe2000c101510 */
[----:B------:R-:W-:Y:S02]  /*ba20*/  PRMT R64, R200, 0x7632, R64 ;  /* 0x00007632c8407816 */ /* 0x000fe40000000040 */
[----:B------:R-:W-:Y:S01]  /*ba30*/  F2FP.BF16.F32.PACK_AB R204, R207, R204 ;  /* 0x000000cccfcc723e */ /* 0x000fe200000010ff */
[----:B------:R1:W-:Y:S01]  /*ba40*/  STG.E.U16 desc[UR16][R44.64], R22 ;  /* 0x000000162c007986 */ /* 0x0003e2000c101510 */
[----:B------:R-:W-:-:S02]  /*ba50*/  IADD3 R140, P1, PT, R141, R177, RZ ;  /* 0x000000b18d8c7210 */ /* 0x000fc40007f3e0ff */
[-C--:B------:R-:W-:Y:S01]  /*ba60*/  LEA.HI.X.SX32 R133, R148, R189.reuse, 0x1, P6 ;  /* 0x000000bd94857211 */ /* 0x080fe200030f0eff */
[----:B------:R3:W-:Y:S01]  /*ba70*/  STG.E.U16 desc[UR16][R46.64], R76 ;  /* 0x0000004c2e007986 */ /* 0x0007e2000c101510 */
[----:B------:R-:W-:Y:S02]  /*ba80*/  PRMT R66, R202, 0x7632, R66 ;  /* 0x00007632ca427816 */ /* 0x000fe40000000042 */
[----:B------:R-:W-:Y:S01]  /*ba90*/  F2FP.BF16.F32.PACK_AB R206, R209, R206 ;  /* 0x000000ced1ce723e */ /* 0x000fe200000010ff */
[----:B------:R4:W-:Y:S01]  /*baa0*/  STG.E.U16 desc[UR16][R48.64], R24 ;  /* 0x0000001830007986 */ /* 0x0009e2000c101510 */
[----:B------:R-:W-:Y:S02]  /*bab0*/  LEA.HI.X.SX32 R135, R150, R189, 0x1, P5 ;  /* 0x000000bd96877211 */ /* 0x000fe400028f0eff */
[----:B------:R-:W-:Y:S01]  /*bac0*/  PRMT R68, R204, 0x7632, R68 ;  /* 0x00007632cc447816 */ /* 0x000fe20000000044 */
[----:B------:R5:W-:Y:S01]  /*bad0*/  STG.E.U16 desc[UR16][R50.64], R78 ;  /* 0x0000004e32007986 */ /* 0x000be2000c101510 */
[----:B-1----:R-:W-:-:S02]  /*bae0*/  PRMT R44, R80, 0x7632, R44 ;  /* 0x00007632502c7816 */ /* 0x002fc4000000002c */
[----:B------:R-:W-:Y:S01]  /*baf0*/  F2FP.BF16.F32.PACK_AB R208, R211, R208 ;  /* 0x000000d0d3d0723e */ /* 0x000fe200000010ff */
[----:B------:R1:W-:Y:S01]  /*bb00*/  STG.E.U16 desc[UR16][R52.64], R26 ;  /* 0x0000001a34007986 */ /* 0x0003e2000c101510 */
[----:B---3--:R-:W-:Y:S02]  /*bb10*/  PRMT R46, R82, 0x7632, R46 ;  /* 0x00007632522e7816 */ /* 0x008fe4000000002e */
[-C--:B------:R-:W-:Y:S01]  /*bb20*/  IADD3 R148, P6, PT, R149, R177.reuse, RZ ;  /* 0x000000b195947210 */ /* 0x080fe20007fde0ff */
[----:B------:R3:W-:Y:S01]  /*bb30*/  STG.E.U16 desc[UR16][R54.64], R80 ;  /* 0x0000005036007986 */ /* 0x0007e2000c101510 */
[----:B----4-:R-:W-:Y:S02]  /*bb40*/  PRMT R48, R84, 0x7632, R48 ;  /* 0x0000763254307816 */ /* 0x010fe40000000030 */
[----:B------:R-:W-:Y:S01]  /*bb50*/  IADD3 R150, P5, PT, R151, R177, RZ ;  /* 0x000000b197967210 */ /* 0x000fe20007fbe0ff */
[----:B------:R4:W-:Y:S01]  /*bb60*/  STG.E.U16 desc[UR16][R88.64], R44 ;  /* 0x0000002c58007986 */ /* 0x0009e2000c101510 */
[----:B-----5:R-:W-:-:S02]  /*bb70*/  PRMT R50, R86, 0x7632, R50 ;  /* 0x0000763256327816 */ /* 0x020fc40000000032 */
[----:B------:R-:W-:Y:S01]  /*bb80*/  LEA.HI.X.SX32 R141, R156, R189, 0x1, P1 ;  /* 0x000000bd9c8d7211 */ /* 0x000fe200008f0eff */
[----:B------:R5:W-:Y:S01]  /*bb90*/  STG.E.U16 desc[UR16][R90.64], R82 ;  /* 0x000000525a007986 */ /* 0x000be2000c101510 */
[----:B-1----:R-:W-:Y:S02]  /*bba0*/  PRMT R52, R146, 0x7632, R52 ;  /* 0x0000763292347816 */ /* 0x002fe40000000034 */
[----:B------:R-:W-:Y:S01]  /*bbb0*/  PRMT R70, R206, 0x7632, R70 ;  /* 0x00007632ce467816 */ /* 0x000fe20000000046 */
[----:B------:R1:W-:Y:S01]  /*bbc0*/  STG.E.U16 desc[UR16][R92.64], R46 ;  /* 0x0000002e5c007986 */ /* 0x0003e2000c101510 */
[----:B---3--:R-:W-:Y:S02]  /*bbd0*/  PRMT R54, R190, 0x7632, R54 ;  /* 0x00007632be367816 */ /* 0x008fe40000000036 */
[----:B------:R-:W-:Y:S01]  /*bbe0*/  F2FP.BF16.F32.PACK_AB R210, R213, R210 ;  /* 0x000000d2d5d2723e */ /* 0x000fe200000010ff */
[----:B------:R3:W-:Y:S01]  /*bbf0*/  STG.E.U16 desc[UR16][R94.64], R84 ;  /* 0x000000545e007986 */ /* 0x0007e2000c101510 */
[----:B------:R-:W-:-:S02]  /*bc00*/  PRMT R72, R208, 0x7632, R72 ;  /* 0x00007632d0487816 */ /* 0x000fc40000000048 */
[----:B------:R-:W-:Y:S01]  /*bc10*/  F2FP.BF16.F32.PACK_AB R212, R215, R212 ;  /* 0x000000d4d7d4723e */ /* 0x000fe200000010ff */
[----:B------:R3:W-:Y:S01]  /*bc20*/  STG.E.U16 desc[UR16][R96.64], R48 ;  /* 0x0000003060007986 */ /* 0x0007e2000c101510 */
[----:B------:R-:W-:Y:S02]  /*bc30*/  IADD3 R156, P1, PT, R157, R177, RZ ;  /* 0x000000b19d9c7210 */ /* 0x000fe40007f3e0ff */
[-C--:B------:R-:W-:Y:S01]  /*bc40*/  LEA.HI.X.SX32 R149, R162, R189.reuse, 0x1, P6 ;  /* 0x000000bda2957211 */ /* 0x080fe200030f0eff */
[----:B------:R3:W-:Y:S01]  /*bc50*/  STG.E.U16 desc[UR16][R98.64], R86 ;  /* 0x0000005662007986 */ /* 0x0007e2000c101510 */
[----:B------:R-:W-:Y:S02]  /*bc60*/  LEA.HI.X.SX32 R151, R164, R189, 0x1, P5 ;  /* 0x000000bda4977211 */ /* 0x000fe400028f0eff */
[----:B------:R-:W-:Y:S01]  /*bc70*/  IADD3 R164, P5, PT, R153, R177, RZ ;  /* 0x000000b199a47210 */ /* 0x000fe20007fbe0ff */
[----:B------:R3:W-:Y:S01]  /*bc80*/  STG.E.U16 desc[UR16][R100.64], R50 ;  /* 0x0000003264007986 */ /* 0x0007e2000c101510 */
[----:B------:R-:W-:-:S02]  /*bc90*/  PRMT R75, R210, 0x7632, R75 ;  /* 0x00007632d24b7816 */ /* 0x000fc4000000004b */
[----:B------:R-:W-:Y:S01]  /*bca0*/  F2FP.BF16.F32.PACK_AB R214, R217, R214 ;  /* 0x000000d6d9d6723e */ /* 0x000fe200000010ff */
[----:B------:R3:W-:Y:S01]  /*bcb0*/  STG.E.U16 desc[UR16][R102.64], R146 ;  /* 0x0000009266007986 */ /* 0x0007e2000c101510 */
[----:B------:R-:W-:Y:S02]  /*bcc0*/  IADD3 R162, P6, PT, R163, R177, RZ ;  /* 0x000000b1a3a27210 */ /* 0x000fe40007fde0ff */
[-C--:B------:R-:W-:Y:S01]  /*bcd0*/  LEA.HI.X.SX32 R153, R166, R189.reuse, 0x1, P3 ;  /* 0x000000bda6997211 */ /* 0x080fe200018f0eff */
[----:B------:R3:W-:Y:S01]  /*bce0*/  STG.E.U16 desc[UR16][R104.64], R52 ;  /* 0x0000003468007986 */ /* 0x0007e2000c101510 */
[----:B------:R-:W-:Y:S02]  /*bcf0*/  PRMT R77, R212, 0x7632, R77 ;  /* 0x00007632d44d7816 */ /* 0x000fe4000000004d */
[----:B------:R-:W-:Y:S01]  /*bd00*/  F2FP.BF16.F32.PACK_AB R216, R219, R216 ;  /* 0x000000d8dbd8723e */ /* 0x000fe200000010ff */
[----:B------:R3:W-:Y:S01]  /*bd10*/  STG.E.U16 desc[UR16][R106.64], R190 ;  /* 0x000000be6a007986 */ /* 0x0007e2000c101510 */
[----:B------:R-:W-:-:S02]  /*bd20*/  LEA.HI.X.SX32 R157, R170, R189, 0x1, P1 ;  /* 0x000000bdaa9d7211 */ /* 0x000fc400008f0eff */
[-C--:B------:R-:W-:Y:S01]  /*bd30*/  IADD3 R166, P3, PT, R167, R177.reuse, RZ ;  /* 0x000000b1a7a67210 */ /* 0x080fe20007f7e0ff */
[----:B------:R3:W-:Y:S01]  /*bd40*/  STG.E.U16 desc[UR16][R108.64], R54 ;  /* 0x000000366c007986 */ /* 0x0007e2000c101510 */
[----:B------:R-:W-:Y:S02]  /*bd50*/  PRMT R79, R214, 0x7632, R79 ;  /* 0x00007632d64f7816 */ /* 0x000fe4000000004f */
[----:B------:R-:W-:Y:S01]  /*bd60*/  F2FP.BF16.F32.PACK_AB R218, R221, R218 ;  /* 0x000000daddda723e */ /* 0x000fe200000010ff */
[----:B------:R3:W-:Y:S01]  /*bd70*/  STG.E.U16 desc[UR16][R110.64], R192 ;  /* 0x000000c06e007986 */ /* 0x0007e2000c101510 */
[----:B------:R-:W-:Y:S02]  /*bd80*/  IADD3 R170, P1, PT, R171, R177, RZ ;  /* 0x000000b1abaa7210 */ /* 0x000fe40007f3e0ff */
[----:B------:R-:W-:Y:S01]  /*bd90*/  LEA.HI.X.SX32 R163, R176, R189, 0x1, P6 ;  /* 0x000000bdb0a37211 */ /* 0x000fe200030f0eff */
[----:B------:R3:W-:Y:S01]  /*bda0*/  STG.E.U16 desc[UR16][R112.64], R56 ;  /* 0x0000003870007986 */ /* 0x0007e2000c101510 */
[----:B------:R-:W-:-:S02]  /*bdb0*/  IADD3 R176, P6, PT, R165, R177, RZ ;  /* 0x000000b1a5b07210 */ /* 0x000fc40007fde0ff */
[----:B------:R-:W-:Y:S01]  /*bdc0*/  PRMT R81, R216, 0x7632, R81 ;  /* 0x00007632d8517816 */ /* 0x000fe20000000051 */
[----:B------:R3:W-:Y:S01]  /*bdd0*/  STG.E.U16 desc[UR16][R114.64], R194 ;  /* 0x000000c272007986 */ /* 0x0007e2000c101510 */
[----:B------:R-:W-:Y:S02]  /*bde0*/  F2FP.BF16.F32.PACK_AB R220, R223, R220 ;  /* 0x000000dcdfdc723e */ /* 0x000fe400000010ff */
[-C--:B------:R-:W-:Y:S01]  /*bdf0*/  LEA.HI.X.SX32 R165, R178, R189.reuse, 0x1, P5 ;  /* 0x000000bdb2a57211 */ /* 0x080fe200028f0eff */
[----:B------:R3:W-:Y:S01]  /*be00*/  STG.E.U16 desc[UR16][R116.64], R58 ;  /* 0x0000003a74007986 */ /* 0x0007e2000c101510 */
[----:B------:R-:W-:Y:S02]  /*be10*/  LEA.HI.X.SX32 R167, R180, R189, 0x1, P3 ;  /* 0x000000bdb4a77211 */ /* 0x000fe400018f0eff */
[----:B------:R-:W-:Y:S01]  /*be20*/  PRMT R83, R218, 0x7632, R83 ;  /* 0x00007632da537816 */ /* 0x000fe20000000053 */
[----:B------:R3:W-:Y:S01]  /*be30*/  STG.E.U16 desc[UR16][R118.64], R196 ;  /* 0x000000c476007986 */ /* 0x0007e2000c101510 */
[----:B------:R-:W-:-:S02]  /*be40*/  F2FP.BF16.F32.PACK_AB R222, R225, R222 ;  /* 0x000000dee1de723e */ /* 0x000fc400000010ff */
[----:B------:R-:W-:Y:S01]  /*be50*/  LEA.HI.X.SX32 R171, R184, R189, 0x1, P1 ;  /* 0x000000bdb8ab7211 */ /* 0x000fe200008f0eff */
[----:B------:R3:W-:Y:S01]  /*be60*/  STG.E.U16 desc[UR16][R120.64], R60 ;  /* 0x0000003c78007986 */ /* 0x0007e2000c101510 */
[-C--:B------:R-:W-:Y:S02]  /*be70*/  IADD3 R178, P5, PT, R252, R177.reuse, RZ ;  /* 0x000000b1fcb27210 */ /* 0x080fe40007fbe0ff */
[-C--:B------:R-:W-:Y:S01]  /*be80*/  IADD3 R184, P1, PT, R246, R177.reuse, RZ ;  /* 0x000000b1f6b87210 */ /* 0x080fe20007f3e0ff */
[----:B------:R3:W-:Y:S01]  /*be90*/  STG.E.U16 desc[UR16][R122.64], R198 ;  /* 0x000000c67a007986 */ /* 0x0007e2000c101510 */
[----:B------:R-:W-:Y:S02]  /*bea0*/  PRMT R85, R220, 0x7632, R85 ;  /* 0x00007632dc557816 */ /* 0x000fe40000000055 */
[----:B------:R-:W-:Y:S01]  /*beb0*/  F2FP.BF16.F32.PACK_AB R224, R227, R224 ;  /* 0x000000e0e3e0723e */ /* 0x000fe200000010ff */
[----:B------:R3:W-:Y:S01]  /*bec0*/  STG.E.U16 desc[UR16][R124.64], R62 ;  /* 0x0000003e7c007986 */ /* 0x0007e2000c101510 */
[----:B------:R-:W-:-:S02]  /*bed0*/  IADD3 R180, P3, PT, R250, R177, RZ ;  /* 0x000000b1fab47210 */ /* 0x000fc40007f7e0ff */
[----:B------:R-:W-:Y:S01]  /*bee0*/  SHF.L.U32 R5, R147, 0x2, RZ ;  /* 0x0000000293057819 */ /* 0x000fe200000006ff */
[----:B------:R3:W-:Y:S01]  /*bef0*/  STG.E.U16 desc[UR16][R126.64], R200 ;  /* 0x000000c87e007986 */ /* 0x0007e2000c101510 */
[----:B------:R-:W-:Y:S02]  /*bf00*/  PRMT R87, R222, 0x7632, R87 ;  /* 0x00007632de577816 */ /* 0x000fe40000000057 */
[----:B------:R-:W-:Y:S01]  /*bf10*/  F2FP.BF16.F32.PACK_AB R226, R229, R226 ;  /* 0x000000e2e5e2723e */ /* 0x000fe200000010ff */
[----:B------:R3:W-:Y:S01]  /*bf20*/  STG.E.U16 desc[UR16][R128.64], R64 ;  /* 0x0000004080007986 */ /* 0x0007e2000c101510 */
[-C--:B------:R-:W-:Y:S02]  /*bf30*/  LEA.HI.X.SX32 R177, R236, R189.reuse, 0x1, P6 ;  /* 0x000000bdecb17211 */ /* 0x080fe400030f0eff */
[-C--:B------:R-:W-:Y:S01]  /*bf40*/  LEA.HI.X.SX32 R179, R242, R189.reuse, 0x1, P5 ;  /* 0x000000bdf2b37211 */ /* 0x080fe200028f0eff */
[----:B------:R3:W-:Y:S01]  /*bf50*/  STG.E.U16 desc[UR16][R130.64], R202 ;  /* 0x000000ca82007986 */ /* 0x0007e2000c101510 */
[----:B------:R-:W-:-:S02]  /*bf60*/  LEA.HI.X.SX32 R185, R240, R189, 0x1, P1 ;  /* 0x000000bdf0b97211 */ /* 0x000fc400008f0eff */
[----:B----4-:R-:W-:Y:S01]  /*bf70*/  PRMT R89, R224, 0x7632, R89 ;  /* 0x00007632e0597816 */ /* 0x010fe20000000059 */
[----:B------:R3:W-:Y:S01]  /*bf80*/  STG.E.U16 desc[UR16][R132.64], R66 ;  /* 0x0000004284007986 */ /* 0x0007e2000c101510 */
[----:B------:R-:W-:Y:S02]  /*bf90*/  F2FP.BF16.F32.PACK_AB R228, R231, R228 ;  /* 0x000000e4e7e4723e */ /* 0x000fe400000010ff */
[----:B------:R-:W-:Y:S01]  /*bfa0*/  LEA.HI.X.SX32 R181, R234, R189, 0x1, P3 ;  /* 0x000000bdeab57211 */ /* 0x000fe200018f0eff */
[----:B------:R3:W-:Y:S01]  /*bfb0*/  STG.E.U16 desc[UR16][R134.64], R204 ;  /* 0x000000cc86007986 */ /* 0x0007e2000c101510 */
[----:B0-----:R-:W-:Y:S02]  /*bfc0*/  IADD3 R4, P0, P1, R5, UR6, R6 ;  /* 0x0000000605047c10 */ /* 0x001fe4000f91e006 */
[----:B-----5:R-:W-:Y:S01]  /*bfd0*/  PRMT R91, R226, 0x7632, R91 ;  /* 0x00007632e25b7816 */ /* 0x020fe2000000005b */
[----:B------:R3:W-:Y:S01]  /*bfe0*/  STG.E.U16 desc[UR16][R136.64], R68 ;  /* 0x0000004488007986 */ /* 0x0007e2000c101510 */
[----:B------:R-:W-:-:S02]  /*bff0*/  F2FP.BF16.F32.PACK_AB R230, R233, R230 ;  /* 0x000000e6e9e6723e */ /* 0x000fc400000010ff */
[----:B-1----:R-:W-:Y:S01]  /*c000*/  PRMT R93, R228, 0x7632, R93 ;  /* 0x00007632e45d7816 */ /* 0x002fe2000000005d */
[----:B------:R3:W-:Y:S01]  /*c010*/  STG.E.U16 desc[UR16][R138.64], R206 ;  /* 0x000000ce8a007986 */ /* 0x0007e2000c101510 */
[----:B------:R-:W-:Y:S02]  /*c020*/  LEA.HI.X.SX32 R189, R238, R189, 0x1, P4 ;  /* 0x000000bdeebd7211 */ /* 0x000fe400020f0eff */
[----:B------:R-:W-:Y:S01]  /*c030*/  IADD3.X R5, PT, PT, R0, UR5, R7, P0, P1 ;  /* 0x0000000500057c10 */ /* 0x000fe200087e2407 */
[----:B------:R3:W-:Y:S01]  /*c040*/  STG.E.U16 desc[UR16][R140.64], R70 ;  /* 0x000000468c007986 */ /* 0x0007e2000c101510 */
[----:B------:R-:W-:-:S03]  /*c050*/  PRMT R0, R230, 0x7632, R0 ;  /* 0x00007632e6007816 */ /* 0x000fc60000000000 */
[----:B------:R3:W-:Y:S04]  /*c060*/  STG.E.U16 desc[UR16][R142.64], R208 ;  /* 0x000000d08e007986 */ /* 0x0007e8000c101510 */
        /* <DEDUP_REMOVED lines=23> */
[----:B------:R3:W-:Y:S01]  /*c1e0*/  STG.E desc[UR16][R4.64], R232 ;  /* 0x000000e804007986 */ /* 0x0007e2000c101910 */
[----:B--2---:R-:W-:Y:S06]  /*c1f0*/  BAR.SYNC.DEFER_BLOCKING 0x0 ;  /* 0x0000000000007b1d */ /* 0x004fec0000010000 */
[----:B------:R-:W-:Y:S05]  /*c200*/  BRA.U UP0, `(.L_x_22) ;  /* 0x0000000100a07547 */ /* 0x000fea000b800000 */
[----:B------:R-:W0:Y:S01]  /*c210*/  S2UR UR5, SR_CgaCtaId ;  /* 0x00000000000579c3 */ /* 0x000e220000008800 */
[----:B------:R-:W-:Y:S01]  /*c220*/  NOP ;  /* 0x0000000000007918 */ /* 0x000fe20000000000 */
[----:B------:R-:W-:Y:S01]  /*c230*/  UMOV UR4, 0x50 ;  /* 0x0000005000047882 */ /* 0x000fe20000000000 */
[----:B---3--:R-:W-:Y:S02]  /*c240*/  MOV R0, UR69 ;  /* 0x0000004500007c02 */ /* 0x008fe40008000f00 */
[----:B------:R-:W-:Y:S02]  /*c250*/  MOV R3, 0xffff ;  /* 0x0000ffff00037802 */ /* 0x000fe40000000f00 */
[----:B------:R-:W-:Y:S02]  /*c260*/  LOP3.LUT R0, R0, 0xffff, RZ, 0xc0, !PT ;  /* 0x0000ffff00007812 */ /* 0x000fe400078ec0ff */
[----:B------:R-:W-:Y:S02]  /*c270*/  MOV R7, 0x1 ;  /* 0x0000000100077802 */ /* 0x000fe40000000f00 */
[----:B------:R-:W-:-:S04]  /*c280*/  SHF.R.U32.HI R0, RZ, 0x5, R0 ;  /* 0x00000005ff007819 */ /* 0x000fc80000011600 */
[----:B------:R-:W-:Y:S02]  /*c290*/  IADD3 R2, PT, PT, R0, 0x10, RZ ;  /* 0x0000001000027810 */ /* 0x000fe40007ffe0ff */
[----:B------:R-:W-:Y:S01]  /*c2a0*/  SHF.L.U32 R0, R3, R0, RZ ;  /* 0x0000000003007219 */ /* 0x000fe200000006ff */
[----:B0-----:R-:W-:Y:S01]  /*c2b0*/  ULEA UR6, UR5, UR4, 0x18 ;  /* 0x0000000405067291 */ /* 0x001fe2000f8ec0ff */
[----:B------:R-:W-:-:S04]  /*c2c0*/  SHF.L.U32 R3, R7, R2, RZ ;  /* 0x0000000207037219 */ /* 0x000fc800000006ff */
[----:B------:R-:W-:-:S04]  /*c2d0*/  LOP3.LUT R0, R3, R0, RZ, 0xfc, !PT ;  /* 0x0000000003007212 */ /* 0x000fc800078efcff */
[----:B------:R-:W0:Y:S01]  /*c2e0*/  LDS R5, [UR6] ;  /* 0x00000006ff057984 */ /* 0x000e220008000800 */
[C---:B------:R-:W-:Y:S02]  /*c2f0*/  LOP3.LUT R2, R0.reuse, 0xffff, RZ, 0xc0, !PT ;  /* 0x0000ffff00027812 */ /* 0x040fe400078ec0ff */
[----:B0-----:R-:W-:-:S04]  /*c300*/  LOP3.LUT R3, R0, 0xffff, R5, 0x80, !PT ;  /* 0x0000ffff00037812 */ /* 0x001fc800078e8005 */
[----:B------:R-:W-:-:S13]  /*c310*/  ISETP.NE.AND P0, PT, R3, R2, PT ;  /* 0x000000020300720c */ /* 0x000fda0003f05270 */
[----:B------:R-:W-:Y:S05]  /*c320*/  @P0 BRA `(.L_x_23) ;  /* 0x0000000000500947 */ /* 0x000fea0003800000 */
[----:B------:R-:W-:Y:S02]  /*c330*/  SHF.R.U32.HI R5, RZ, 0x10, R5 ;  /* 0x00000010ff057819 */ /* 0x000fe40000011605 */
[----:B------:R-:W-:-:S04]  /*c340*/  SHF.R.U32.HI R2, RZ, 0x10, R0 ;  /* 0x00000010ff027819 */ /* 0x000fc80000011600 */
[----:B------:R-:W-:-:S04]  /*c350*/  LOP3.LUT R5, R5, R2, RZ, 0xc0, !PT ;  /* 0x0000000205057212 */ /* 0x000fc800078ec0ff */
[----:B------:R-:W-:-:S13]  /*c360*/  ISETP.NE.AND P0, PT, R5, R2, PT ;  /* 0x000000020500720c */ /* 0x000fda0003f05270 */
[----:B------:R-:W-:Y:S05]  /*c370*/  @P0 BRA `(.L_x_24) ;  /* 0x0000000000300947 */ /* 0x000fea0003800000 */
[----:B------:R-:W-:Y:S01]  /*c380*/  R2UR UR4, R0 ;  /* 0x00000000000472ca */ /* 0x000fe200000e0000 */
[----:B------:R-:W-:Y:S01]  /*c390*/  VOTEU.ANY UR5, UPT, PT ;  /* 0x0000000000057886 */ /* 0x000fe200038e0100 */
[----:B------:R-:W0:Y:S01]  /*c3a0*/  S2R R0, SR_LANEID ;  /* 0x0000000000007919 */ /* 0x000e220000000000 */
[----:B------:R-:W-:-:S10]  /*c3b0*/  UFLO.U32 UR5, UR5 ;  /* 0x00000005000572bd */ /* 0x000fd400080e0000 */
[----:B------:R-:W-:-:S06]  /*c3c0*/  ULOP3.LUT UR4, URZ, UR4, URZ, 0x33, !UPT ;  /* 0x00000004ff047292 */ /* 0x000fcc000f8e33ff */
[----:B------:R-:W-:-:S04]  /*c3d0*/  MOV R2, UR4 ;  /* 0x0000000400027c02 */ /* 0x000fc80008000f00 */
[----:B------:R-:W1:Y:S02]  /*c3e0*/  REDUX UR7, R2 ;  /* 0x00000000020773c4 */ /* 0x000e640000000000 */
[----:B------:R2:W-:Y:S01]  /*c3f0*/  UTCATOMSWS.AND URZ, UR4 ;  /* 0x0000000400ff79e3 */ /* 0x0005e20008000000 */
[----:B0-----:R-:W-:Y:S02]  /*c400*/  ISETP.EQ.U32.AND P0, PT, R0, UR5, PT ;  /* 0x0000000500007c0c */ /* 0x001fe4000bf02070 */
[----:B-1----:R-:W-:-:S11]  /*c410*/  MOV R0, UR7 ;  /* 0x0000000700007c02 */ /* 0x002fd60008000f00 */
[----:B------:R2:W-:Y:S01]  /*c420*/  @P0 ATOMS.AND RZ, [UR6], R0 ;  /* 0x00000000ffff098c */ /* 0x0005e2000a800006 */
[----:B------:R-:W-:Y:S05]  /*c430*/  BRA `(.L_x_22) ;  /* 0x0000000000147947 */ /* 0x000fea0003800000 */
.L_x_24:
[----:B------:R-:W-:-:S07]  /*c440*/  MOV R2, 0xc460 ;  /* 0x0000c46000027802 */ /* 0x000fce0000000f00 */
[----:B------:R-:W-:Y:S05]  /*c450*/  CALL.REL.NOINC `($__internal_0_$__cuda_sm10x_tcgen05_guardrail_trap_col_being_dealloced_not_returned_by_alloc) ;  /* 0x0000000000447944 */ /* 0x000fea0003c00000 */
[----:B------:R-:W-:Y:S05]  /*c460*/  BRA `(.L_x_22) ;  /* 0x0000000000087947 */ /* 0x000fea0003800000 */
.L_x_23:
[----:B------:R-:W-:-:S07]  /*c470*/  MOV R2, 0xc490 ;  /* 0x0000c49000027802 */ /* 0x000fce0000000f00 */
[----:B------:R-:W-:Y:S05]  /*c480*/  CALL.REL.NOINC `($__internal_2_$__cuda_sm10x_tcgen05_guardrail_trap_unallocated_columns_being_dealloced) ;  /* 0x0000000000507944 */ /* 0x000fea0003c00000 */
.L_x_22:
[----:B------:R-:W-:Y:S01]  /*c490*/  NOP ;  /* 0x0000000000007918 */ /* 0x000fe20000000000 */
[----:B--2---:R-:W-:Y:S05]  /*c4a0*/  EXIT ;  /* 0x000000000000794d */ /* 0x004fea0003800000 */
.L_x_8:
[----:B------:R-:W1:Y:S02]  /*c4b0*/  SYNCS.PHASECHK.TRANS64.TRYWAIT P2, [UR70+0x11000], RZ ;  /* 0x011000ffff0075a7 */ /* 0x000e640008041146 */
[----:B-1----:R-:W-:Y:S05]  /*c4c0*/  @!P2 BRA `(.L_x_8) ;  /* 0xfffffffc00f8a947 */ /* 0x002fea000383ffff */
[----:B------:R-:W-:Y:S05]  /*c4d0*/  BRA `(.L_x_7) ;  /* 0xffffff7c00c47947 */ /* 0x000fea000383ffff */
.L_x_17:
[----:B------:R-:W1:Y:S02]  /*c4e0*/  SYNCS.PHASECHK.TRANS64.TRYWAIT P0, [UR70+0x13010], RZ ;  /* 0x013010ffff0075a7 */ /* 0x000e640008001146 */
[----:B-1----:R-:W-:Y:S05]  /*c4f0*/  @!P0 BRA `(.L_x_17) ;  /* 0xfffffffc00f88947 */ /* 0x002fea000383ffff */
[----:B------:R-:W-:Y:S05]  /*c500*/  BRA `(.L_x_25) ;  /* 0xffffff9c00207947 */ /* 0x000fea000383ffff */
.L_x_18:
[----:B------:R-:W1:Y:S02]  /*c510*/  SYNCS.PHASECHK.TRANS64.TRYWAIT P0, [UR7], R0 ;  /* 0x00000000ff0075a7 */ /* 0x000e640008001107 */
[----:B-1----:R-:W-:Y:S05]  /*c520*/  @!P0 BRA `(.L_x_18) ;  /* 0xfffffffc00f88947 */ /* 0x002fea000383ffff */
[----:B------:R-:W-:Y:S05]  /*c530*/  BRA `(.L_x_26) ;  /* 0xffffff9c00387947 */ /* 0x000fea000383ffff */
.L_x_21:
[----:B------:R-:W0:Y:S02]  /*c540*/  SYNCS.PHASECHK.TRANS64.TRYWAIT P0, [UR7], R0 ;  /* 0x00000000ff0075a7 */ /* 0x000e240008001107 */
[----:B0-----:R-:W-:Y:S05]  /*c550*/  @!P0 BRA `(.L_x_21) ;  /* 0xfffffffc00f88947 */ /* 0x001fea000383ffff */
[----:B------:R-:W-:Y:S05]  /*c560*/  BRA `(.L_x_27) ;  /* 0xffffffb400047947 */ /* 0x000fea000383ffff */
        .weak           $__internal_0_$__cuda_sm10x_tcgen05_guardrail_trap_col_being_dealloced_not_returned_by_alloc
        .type           $__internal_0_$__cuda_sm10x_tcgen05_guardrail_trap_col_being_dealloced_not_returned_by_alloc,@function
        .size           $__internal_0_$__cuda_sm10x_tcgen05_guardrail_trap_col_being_dealloced_not_returned_by_alloc,($__internal_1_$__cuda_sm10x_tcgen05_guardrail_trap_phase_invalid_during_alloc - $__internal_0_$__cuda_sm10x_tcgen05_guardrail_trap_col_being_dealloced_not_returned_by_alloc)
$__internal_0_$__cuda_sm10x_tcgen05_guardrail_trap_col_being_dealloced_not_returned_by_alloc:
[----:B------:R-:W-:Y:S05]  /*c570*/  BPT.TRAP 0x1 ;  /* 0x000000040000795c */ /* 0x000fea0000300000 */
[----:B------:R-:W-:-:S04]  /*c580*/  HFMA2 R3, -RZ, RZ, 0, 0 ;  /* 0x00000000ff037431 */ /* 0x000fc800000001ff */
[----:B------:R-:W-:Y:S05]  /*c590*/  RET.REL.NODEC R2 `(attn_fwd) ;  /* 0xffffff3802987950 */ /* 0x000fea0003c3ffff */
        .weak           $__internal_1_$__cuda_sm10x_tcgen05_guardrail_trap_phase_invalid_during_alloc
        .type           $__internal_1_$__cuda_sm10x_tcgen05_guardrail_trap_phase_invalid_during_alloc,@function
        .size           $__internal_1_$__cuda_sm10x_tcgen05_guardrail_trap_phase_invalid_during_alloc,($__internal_2_$__cuda_sm10x_tcgen05_guardrail_trap_unallocated_columns_being_dealloced - $__internal_1_$__cuda_sm10x_tcgen05_guardrail_trap_phase_invalid_during_alloc)
$__internal_1_$__cuda_sm10x_tcgen05_guardrail_trap_phase_invalid_during_alloc:
[----:B------:R-:W-:Y:S05]  /*c5a0*/  BPT.TRAP 0x1 ;  /* 0x000000040000795c */ /* 0x000fea0000300000 */
[----:B------:R-:W-:-:S04]  /*c5b0*/  MOV R3, 0x0 ;  /* 0x0000000000037802 */ /* 0x000fc80000000f00 */
[----:B------:R-:W-:Y:S05]  /*c5c0*/  RET.REL.NODEC R2 `(attn_fwd) ;  /* 0xffffff38028c7950 */ /* 0x000fea0003c3ffff */
        .weak           $__internal_2_$__cuda_sm10x_tcgen05_guardrail_trap_unallocated_columns_being_dealloced
        .type           $__internal_2_$__cuda_sm10x_tcgen05_guardrail_trap_unallocated_columns_being_dealloced,@function
        .size           $__internal_2_$__cuda_sm10x_tcgen05_guardrail_trap_unallocated_columns_being_dealloced,(.L_x_31 - $__internal_2_$__cuda_sm10x_tcgen05_guardrail_trap_unallocated_columns_being_dealloced)
$__internal_2_$__cuda_sm10x_tcgen05_guardrail_trap_unallocated_columns_being_dealloced:
[----:B------:R-:W-:Y:S05]  /*c5d0*/  BPT.TRAP 0x1 ;  /* 0x000000040000795c */ /* 0x000fea0000300000 */
[----:B------:R-:W-:-:S04]  /*c5e0*/  HFMA2 R3, -RZ, RZ, 0, 0 ;  /* 0x00000000ff037431 */ /* 0x000fc800000001ff */
[----:B------:R-:W-:Y:S05]  /*c5f0*/  RET.REL.NODEC R2 `(attn_fwd) ;  /* 0xffffff3802807950 */ /* 0x000fea0003c3ffff */
.L_x_28:
[----:B------:R-:W-:-:S00]  /*c600*/  BRA `(.L_x_28) ;  /* 0xfffffffc00fc7947 */ /* 0x000fc0000383ffff */
[----:B------:R-:W-:-:S00]  /*c610*/  NOP ;  /* 0x0000000000007918 */ /* 0x000fc00000000000 */
        /* <DEDUP_REMOVED lines=14> */
.L_x_31:


//--------------------- .nv.global.init           --------------------------
	.section	.nv.global.init,"aw",@progbits
.nv.global.init:
	.type		_$_str,@object
	.size		_$_str,(.L_3 - _$_str)
_$_str:
        /*0000*/ 	.byte	0x5f, 0x5f, 0x43, 0x55, 0x44, 0x41, 0x5f, 0x46, 0x54, 0x5a, 0x00
.L_3:


//--------------------- .nv.shared.attn_fwd       --------------------------
	.section	.nv.shared.attn_fwd,"aw",@nobits
	.sectionflags	@""
	.align	16
	.zero		1024


//--------------------- .nv.shared.reserved.0     --------------------------
	.section	.nv.shared.reserved.0,"aw",@nobits
	.align	8
	.weak		__nv_reservedSMEM_offset_0_alias
	.size		__nv_reservedSMEM_offset_0_alias, 0, 64
	.other		__nv_reservedSMEM_offset_0_alias,@"STO_CUDA_RESERVED_SHARED STV_DEFAULT"
__nv_reservedSMEM_offset_0_alias:
	.zero		0
.nv.shared.reserved.0:
	.zero		64
	.weak		__nv_reservedSMEM_allocation_phase
	.type		__nv_reservedSMEM_allocation_phase,@object
	.size		__nv_reservedSMEM_allocation_phase,(.L_0 - __nv_reservedSMEM_allocation_phase)
__nv_reservedSMEM_allocation_phase:
	.zero		1
.L_0:
	.zero		7
	.weak		__nv_reservedSMEM_devtool_atexit_pc
	.type		__nv_reservedSMEM_devtool_atexit_pc,@object
	.size		__nv_reservedSMEM_devtool_atexit_pc,(__nv_reservedSMEM_allocation_mask - __nv_reservedSMEM_devtool_atexit_pc)
__nv_reservedSMEM_devtool_atexit_pc:
	.zero		8
	.weak		__nv_reservedSMEM_allocation_mask
	.type		__nv_reservedSMEM_allocation_mask,@object
	.size		__nv_reservedSMEM_allocation_mask,(.L_2 - __nv_reservedSMEM_allocation_mask)
__nv_reservedSMEM_allocation_mask:
	.zero		4
.L_2:


//--------------------- .nv.constant0.attn_fwd    --------------------------
	.section	.nv.constant0.attn_fwd,"a",@progbits
	.sectionflags	@""
	.align	4
.nv.constant0.attn_fwd:
	.zero		1032


//--------------------- SYMBOLS --------------------------

	.type		.nv.reservedSmem.offset0,@object
	.size		.nv.reservedSmem.offset0,0x4
	.type		.nv.reservedSmem.cap,@object
	.size		.nv.reservedSmem.cap,0x4
